	.target	sm_90a

	.elftype	@"ET_EXEC"


//--------------------- .note.nv.tkinfo           --------------------------
	.section	.note.nv.tkinfo,"",@"SHT_NOTE"
	.sectionflags	@"SHF_NOTE_NV_TKINFO"
	.tkinfo
        /*0018*/ 	.word	0x00000002
        /*0030*/ 	.string	""
        /*0030*/ 	.string	"ptxas"
        /*0030*/ 	.string	"Cuda compilation tools, release 13.0, V13.0.88"
        /*0030*/ 	.string	"Build cuda_13.0.r13.0/compiler.36424714_0"
        /*0030*/ 	.string	"-arch sm_90a -m 64 "



//--------------------- .note.nv.cuinfo           --------------------------
	.section	.note.nv.cuinfo,"",@"SHT_NOTE"
	.sectionflags	@"SHF_NOTE_NV_CUINFO"
        /*0018*/ 	.short	0x0002
        /*001a*/ 	.short	0x005a
        /*001c*/ 	.short	0x0082
	.zero		2


//--------------------- .nv.info                  --------------------------
	.section	.nv.info,"",@"SHT_CUDA_INFO"
	.align	4


	//----- nvinfo : EIATTR_REGCOUNT
	.align		4
        /*0000*/ 	.byte	0x04, 0x2f
        /*0002*/ 	.short	(.L_15 - .L_14)
	.align		4
.L_14:
        /*0004*/ 	.word	index@(_ZN7cutlass13device_kernelINS_4gemm6kernel13GemmUniversalIN4cute5tupleIJiiiiEEENS1_10collective13CollectiveMmaINS1_34MainloopSm90TmaGmmaWarpSpecializedILi2ENS5_IJNS4_1CILi1EEESB_SB_EEENS1_32KernelTmaWarpSpecializedPingpongEEENS5_IJNSA_ILi64EEESF_NSA_ILi128EEEEEENS_10tfloat32_tENS5_IJlSB_lEEESI_SJ_NS4_8TiledMMAINS4_8MMA_AtomIJNS4_4SM904GMMA29MMA_64x64x8_F32TF32TF32_SS_TNILNSN_7ScaleInE1ELSP_1EEEEEENS4_6LayoutISC_NS5_IJNSA_ILi0EEEST_ST_EEEEENS5_IJNS4_10UnderscoreESW_SW_EEEEENS4_13SM90_TMA_LOADENS4_14ComposedLayoutINS4_7SwizzleILi3ELi4ELi3EEENS4_18smem_ptr_flag_bitsILi32EEENSS_INS5_IJNSA_ILi8EEENSA_ILi32EEEEEENS5_IJS16_SB_EEEEEEEvNS4_8identityESZ_S1A_vS1B_EENS_8epilogue10collective6detail29Sm90TmaWarpSpecializedAdapterINS1E_15DefaultEpilogueISI_SJ_SJ_NS1D_6thread17LinearCombinationISI_Li1EffLNS1I_9ScaleType4KindE0ELNS_15FloatRoundStyleE2ESI_EENS1_15EpilogueDefaultEEEEEvvEEEEvNT_6ParamsE)
        /*0008*/ 	.word	0x000000a8


	//----- nvinfo : EIATTR_FRAME_SIZE
	.align		4
.L_15:
        /*000c*/ 	.byte	0x04, 0x11
        /*000e*/ 	.short	(.L_17 - .L_16)
	.align		4
.L_16:
        /*0010*/ 	.word	index@(_ZN7cutlass13device_kernelINS_4gemm6kernel13GemmUniversalIN4cute5tupleIJiiiiEEENS1_10collective13CollectiveMmaINS1_34MainloopSm90TmaGmmaWarpSpecializedILi2ENS5_IJNS4_1CILi1EEESB_SB_EEENS1_32KernelTmaWarpSpecializedPingpongEEENS5_IJNSA_ILi64EEESF_NSA_ILi128EEEEEENS_10tfloat32_tENS5_IJlSB_lEEESI_SJ_NS4_8TiledMMAINS4_8MMA_AtomIJNS4_4SM904GMMA29MMA_64x64x8_F32TF32TF32_SS_TNILNSN_7ScaleInE1ELSP_1EEEEEENS4_6LayoutISC_NS5_IJNSA_ILi0EEEST_ST_EEEEENS5_IJNS4_10UnderscoreESW_SW_EEEEENS4_13SM90_TMA_LOADENS4_14ComposedLayoutINS4_7SwizzleILi3ELi4ELi3EEENS4_18smem_ptr_flag_bitsILi32EEENSS_INS5_IJNSA_ILi8EEENSA_ILi32EEEEEENS5_IJS16_SB_EEEEEEEvNS4_8identityESZ_S1A_vS1B_EENS_8epilogue10collective6detail29Sm90TmaWarpSpecializedAdapterINS1E_15DefaultEpilogueISI_SJ_SJ_NS1D_6thread17LinearCombinationISI_Li1EffLNS1I_9ScaleType4KindE0ELNS_15FloatRoundStyleE2ESI_EENS1_15EpilogueDefaultEEEEEvvEEEEvNT_6ParamsE)
        /*0014*/ 	.word	0x00000000


	//----- nvinfo : EIATTR_MIN_STACK_SIZE
	.align		4
.L_17:
        /*0018*/ 	.byte	0x04, 0x12
        /*001a*/ 	.short	(.L_19 - .L_18)
	.align		4
.L_18:
        /*001c*/ 	.word	index@(_ZN7cutlass13device_kernelINS_4gemm6kernel13GemmUniversalIN4cute5tupleIJiiiiEEENS1_10collective13CollectiveMmaINS1_34MainloopSm90TmaGmmaWarpSpecializedILi2ENS5_IJNS4_1CILi1EEESB_SB_EEENS1_32KernelTmaWarpSpecializedPingpongEEENS5_IJNSA_ILi64EEESF_NSA_ILi128EEEEEENS_10tfloat32_tENS5_IJlSB_lEEESI_SJ_NS4_8TiledMMAINS4_8MMA_AtomIJNS4_4SM904GMMA29MMA_64x64x8_F32TF32TF32_SS_TNILNSN_7ScaleInE1ELSP_1EEEEEENS4_6LayoutISC_NS5_IJNSA_ILi0EEEST_ST_EEEEENS5_IJNS4_10UnderscoreESW_SW_EEEEENS4_13SM90_TMA_LOADENS4_14ComposedLayoutINS4_7SwizzleILi3ELi4ELi3EEENS4_18smem_ptr_flag_bitsILi32EEENSS_INS5_IJNSA_ILi8EEENSA_ILi32EEEEEENS5_IJS16_SB_EEEEEEEvNS4_8identityESZ_S1A_vS1B_EENS_8epilogue10collective6detail29Sm90TmaWarpSpecializedAdapterINS1E_15DefaultEpilogueISI_SJ_SJ_NS1D_6thread17LinearCombinationISI_Li1EffLNS1I_9ScaleType4KindE0ELNS_15FloatRoundStyleE2ESI_EENS1_15EpilogueDefaultEEEEEvvEEEEvNT_6ParamsE)
        /*0020*/ 	.word	0x00000000
.L_19:


//--------------------- .nv.compat                --------------------------
	.section	.nv.compat,"",@"SHT_CUDA_COMPAT_INFO"
	.align	4
        /*0000*/ 	.byte	0x02, 0x09, 0x01, 0x00, 0x02, 0x02, 0x04, 0x00, 0x02, 0x05, 0x05, 0x00, 0x03, 0x07, 0x01, 0x01
        /*0010*/ 	.byte	0x02, 0x03, 0x01, 0x00, 0x02, 0x06, 0x01, 0x00, 0x04, 0x0b, 0x08, 0x00, 0x00, 0x00, 0x00, 0x00
        /*0020*/ 	.byte	0x00, 0x00, 0x00, 0x00


//--------------------- .nv.info._ZN7cutlass13device_kernelINS_4gemm6kernel13GemmUniversalIN4cute5tupleIJiiiiEEENS1_10collective13CollectiveMmaINS1_34MainloopSm90TmaGmmaWarpSpecializedILi2ENS5_IJNS4_1CILi1EEESB_SB_EEENS1_32KernelTmaWarpSpecializedPingpongEEENS5_IJNSA_ILi64EEESF_NSA_ILi128EEEEEENS_10tfloat32_tENS5_IJlSB_lEEESI_SJ_NS4_8TiledMMAINS4_8MMA_AtomIJNS4_4SM904GMMA29MMA_64x64x8_F32TF32TF32_SS_TNILNSN_7ScaleInE1ELSP_1EEEEEENS4_6LayoutISC_NS5_IJNSA_ILi0EEEST_ST_EEEEENS5_IJNS4_10UnderscoreESW_SW_EEEEENS4_13SM90_TMA_LOADENS4_14ComposedLayoutINS4_7SwizzleILi3ELi4ELi3EEENS4_18smem_ptr_flag_bitsILi32EEENSS_INS5_IJNSA_ILi8EEENSA_ILi32EEEEEENS5_IJS16_SB_EEEEEEEvNS4_8identityESZ_S1A_vS1B_EENS_8epilogue10collective6detail29Sm90TmaWarpSpecializedAdapterINS1E_15DefaultEpilogueISI_SJ_SJ_NS1D_6thread17LinearCombinationISI_Li1EffLNS1I_9ScaleType4KindE0ELNS_15FloatRoundStyleE2ESI_EENS1_15EpilogueDefaultEEEEEvvEEEEvNT_6ParamsE --------------------------
	.section	.nv.info._ZN7cutlass13device_kernelINS_4gemm6kernel13GemmUniversalIN4cute5tupleIJiiiiEEENS1_10collective13CollectiveMmaINS1_34MainloopSm90TmaGmmaWarpSpecializedILi2ENS5_IJNS4_1CILi1EEESB_SB_EEENS1_32KernelTmaWarpSpecializedPingpongEEENS5_IJNSA_ILi64EEESF_NSA_ILi128EEEEEENS_10tfloat32_tENS5_IJlSB_lEEESI_SJ_NS4_8TiledMMAINS4_8MMA_AtomIJNS4_4SM904GMMA29MMA_64x64x8_F32TF32TF32_SS_TNILNSN_7ScaleInE1ELSP_1EEEEEENS4_6LayoutISC_NS5_IJNSA_ILi0EEEST_ST_EEEEENS5_IJNS4_10UnderscoreESW_SW_EEEEENS4_13SM90_TMA_LOADENS4_14ComposedLayoutINS4_7SwizzleILi3ELi4ELi3EEENS4_18smem_ptr_flag_bitsILi32EEENSS_INS5_IJNSA_ILi8EEENSA_ILi32EEEEEENS5_IJS16_SB_EEEEEEEvNS4_8identityESZ_S1A_vS1B_EENS_8epilogue10collective6detail29Sm90TmaWarpSpecializedAdapterINS1E_15DefaultEpilogueISI_SJ_SJ_NS1D_6thread17LinearCombinationISI_Li1EffLNS1I_9ScaleType4KindE0ELNS_15FloatRoundStyleE2ESI_EENS1_15EpilogueDefaultEEEEEvvEEEEvNT_6ParamsE,"",@"SHT_CUDA_INFO"
	.sectionflags	@""
	.align	4


	//----- nvinfo : EIATTR_CUDA_API_VERSION
	.align		4
        /*0000*/ 	.byte	0x04, 0x37
        /*0002*/ 	.short	(.L_21 - .L_20)
.L_20:
        /*0004*/ 	.word	0x00000082


	//----- nvinfo : EIATTR_KPARAM_INFO
	.align		4
.L_21:
        /*0008*/ 	.byte	0x04, 0x17
        /*000a*/ 	.short	(.L_23 - .L_22)
.L_22:
        /*000c*/ 	.word	0x00000000
        /*0010*/ 	.short	0x0000
        /*0012*/ 	.short	0x0070
        /*0014*/ 	.byte	0x00, 0xf0, 0x01, 0x10


	//----- nvinfo : EIATTR_SPARSE_MMA_MASK
	.align		4
.L_23:
        /*0018*/ 	.byte	0x03, 0x50
        /*001a*/ 	.short	0x0000


	//----- nvinfo : EIATTR_MAXREG_COUNT
	.align		4
        /*001c*/ 	.byte	0x03, 0x1b
        /*001e*/ 	.short	0x00a8


	//----- nvinfo : EIATTR_NUM_BARRIERS
	.align		4
        /*0020*/ 	.byte	0x02, 0x4c
        /*0022*/ 	.byte	0x01
	.zero		1


	//----- nvinfo : EIATTR_EXTERNS
	.align		4
        /*0024*/ 	.byte	0x04, 0x0f
        /*0026*/ 	.short	(.L_25 - .L_24)


	//   ....[0]....
	.align		4
.L_24:
        /*0028*/ 	.word	index@(__assertfail)


	//----- nvinfo : EIATTR_MERCURY_ISA_VERSION
	.align		4
.L_25:
        /*002c*/ 	.byte	0x03, 0x5f
        /*002e*/ 	.short	0x0101


	//----- nvinfo : EIATTR_INT_WARP_WIDE_INSTR_OFFSETS
	.align		4
        /*0030*/ 	.byte	0x04, 0x31
        /*0032*/ 	.short	(.L_27 - .L_26)


	//   ....[0]....
.L_26:
        /*0034*/ 	.word	0x00000430


	//   ....[1]....
        /*0038*/ 	.word	0x00000450


	//   ....[2]....
        /*003c*/ 	.word	0x000004d0


	//   ....[3]....
        /*0040*/ 	.word	0x000004e0


	//   ....[4]....
        /*0044*/ 	.word	0x000004f0


	//   ....[5]....
        /*0048*/ 	.word	0x00000510


	//   ....[6]....
        /*004c*/ 	.word	0x00000570


	//   ....[7]....
        /*0050*/ 	.word	0x00000590


	//----- nvinfo : EIATTR_COOP_GROUP_MASK_REGIDS
	.align		4
.L_27:
        /*0054*/ 	.byte	0x04, 0x29
        /*0056*/ 	.short	(.L_29 - .L_28)


	//   ....[0]....
.L_28:
        /*0058*/ 	.word	0xffffffff


	//   ....[1]....
        /*005c*/ 	.word	0xffffffff


	//   ....[2]....
        /*0060*/ 	.word	0xffffffff


	//   ....[3]....
        /*0064*/ 	.word	0xffffffff


	//   ....[4]....
        /*0068*/ 	.word	0xffffffff


	//   ....[5]....
        /*006c*/ 	.word	0xffffffff


	//----- nvinfo : EIATTR_COOP_GROUP_INSTR_OFFSETS
	.align		4
.L_29:
        /*0070*/ 	.byte	0x04, 0x28
        /*0072*/ 	.short	(.L_31 - .L_30)


	//   ....[0]....
.L_30:
        /*0074*/ 	.word	0x00000050


	//   ....[1]....
        /*0078*/ 	.word	0x00000080


	//   ....[2]....
        /*007c*/ 	.word	0x00000180


	//   ....[3]....
        /*0080*/ 	.word	0x00000350


	//   ....[4]....
        /*0084*/ 	.word	0x00000390


	//   ....[5]....
        /*0088*/ 	.word	0x000003d0


	//----- nvinfo : EIATTR_REG_RECONFIG
	.align		4
.L_31:
        /*008c*/ 	.byte	0x01, 0x54
	.zero		2


	//----- nvinfo : EIATTR_SYSCALL_OFFSETS
	.align		4
        /*0090*/ 	.byte	0x04, 0x46
        /*0092*/ 	.short	(.L_33 - .L_32)


	//   ....[0]....
.L_32:
        /*0094*/ 	.word	0x000017c0


	//----- nvinfo : EIATTR_MBARRIER_INSTR_OFFSETS
	.align		4
.L_33:
        /*0098*/ 	.byte	0x04, 0x39
        /*009a*/ 	.short	(.L_35 - .L_34)


	//   ....[0]....
.L_34:
        /*009c*/ 	.word	0x00000300
        /*00a0*/ 	.word	0x000000ff
        /*00a4*/ 	.word	0x00000000
        /*00a8*/ 	.short	0x0100
        /*00aa*/ 	.byte	0x09
	.zero		1


	//   ....[1]....
        /*00ac*/ 	.word	0x00000310
        /*00b0*/ 	.word	0x000000ff
        /*00b4*/ 	.word	0x00000010
        /*00b8*/ 	.short	0x0100
        /*00ba*/ 	.byte	0x09
	.zero		1


	//   ....[2]....
        /*00bc*/ 	.word	0x00000320
        /*00c0*/ 	.word	0x000000ff
        /*00c4*/ 	.word	0x00000008
        /*00c8*/ 	.short	0x0100
        /*00ca*/ 	.byte	0x09
	.zero		1


	//   ....[3]....
        /*00cc*/ 	.word	0x00000330
        /*00d0*/ 	.word	0x000000ff
        /*00d4*/ 	.word	0x00000018
        /*00d8*/ 	.short	0x0100
        /*00da*/ 	.byte	0x09
	.zero		1


	//   ....[4]....
        /*00dc*/ 	.word	0x000005b0
        /*00e0*/ 	.word	0x000000ff
        /*00e4*/ 	.word	0x00000050
        /*00e8*/ 	.short	0x0100
        /*00ea*/ 	.byte	0x09
	.zero		1


	//   ....[5]....
        /*00ec*/ 	.word	0x000005c0
        /*00f0*/ 	.word	0x000000ff
        /*00f4*/ 	.word	0x00000058
        /*00f8*/ 	.short	0x0100
        /*00fa*/ 	.byte	0x09
	.zero		1


	//   ....[6]....
        /*00fc*/ 	.word	0x00000600
        /*0100*/ 	.word	0x000000ff
        /*0104*/ 	.word	0x00000030
        /*0108*/ 	.short	0x0100
        /*010a*/ 	.byte	0x0a
	.zero		1


	//   ....[7]....
        /*010c*/ 	.word	0x00000620
        /*0110*/ 	.word	0x000000ff
        /*0114*/ 	.word	0x00000038
        /*0118*/ 	.short	0x0100
        /*011a*/ 	.byte	0x0a
	.zero		1


	//   ....[8]....
        /*011c*/ 	.word	0x00000630
        /*0120*/ 	.word	0x000000ff
        /*0124*/ 	.word	0x00000040
        /*0128*/ 	.short	0x0100
        /*012a*/ 	.byte	0x0a
	.zero		1


	//   ....[9]....
        /*012c*/ 	.word	0x00000640
        /*0130*/ 	.word	0x000000ff
        /*0134*/ 	.word	0x00000048
        /*0138*/ 	.short	0x0100
        /*013a*/ 	.byte	0x0a
	.zero		1


	//   ....[10]....
        /*013c*/ 	.word	0x00001680
        /*0140*/ 	.word	0x0000003f
        /*0144*/ 	.word	0xfffffff8
        /*0148*/ 	.short	0x010a
        /*014a*/ 	.byte	0x3f
	.zero		1


	//   ....[11]....
        /*014c*/ 	.word	0x00001850
        /*0150*/ 	.word	0x00000003
        /*0154*/ 	.word	0x00000000
        /*0158*/ 	.short	0x010a
        /*015a*/ 	.byte	0x3f
	.zero		1


	//   ....[12]....
        /*015c*/ 	.word	0x00001890
        /*0160*/ 	.word	0x00000003
        /*0164*/ 	.word	0x00000000
        /*0168*/ 	.short	0x010a
        /*016a*/ 	.byte	0x3f
	.zero		1


	//   ....[13]....
        /*016c*/ 	.word	0x000020d0
        /*0170*/ 	.word	0x000000ff
        /*0174*/ 	.word	0x00000000
        /*0178*/ 	.short	0x010a
        /*017a*/ 	.byte	0x04
	.zero		1


	//   ....[14]....
        /*017c*/ 	.word	0x00002110
        /*0180*/ 	.word	0x000000ff
        /*0184*/ 	.word	0x00000000
        /*0188*/ 	.short	0x010a
        /*018a*/ 	.byte	0x04
	.zero		1


	//   ....[15]....
        /*018c*/ 	.word	0x000028c0
        /*0190*/ 	.word	0x000000ff
        /*0194*/ 	.word	0x00000000
        /*0198*/ 	.short	0x0101
        /*019a*/ 	.byte	0x04
	.zero		1


	//   ....[16]....
        /*019c*/ 	.word	0x000029b0
        /*01a0*/ 	.word	0x00000043
        /*01a4*/ 	.word	0x00000000
        /*01a8*/ 	.short	0x0101
        /*01aa*/ 	.byte	0x34
	.zero		1


	//   ....[17]....
        /*01ac*/ 	.word	0x00002a70
        /*01b0*/ 	.word	0x000000ff
        /*01b4*/ 	.word	0x00000000
        /*01b8*/ 	.short	0x0101
        /*01ba*/ 	.byte	0x04
	.zero		1


	//   ....[18]....
        /*01bc*/ 	.word	0x00002ac0
        /*01c0*/ 	.word	0x0000003f
        /*01c4*/ 	.word	0x00000008
        /*01c8*/ 	.short	0x010a
        /*01ca*/ 	.byte	0x3f
	.zero		1


	//   ....[19]....
        /*01cc*/ 	.word	0x00004d80
        /*01d0*/ 	.word	0x00000040
        /*01d4*/ 	.word	0x00000000
        /*01d8*/ 	.short	0x0101
        /*01da*/ 	.byte	0x34
	.zero		1


	//   ....[20]....
        /*01dc*/ 	.word	0x00005790
        /*01e0*/ 	.word	0x00000007
        /*01e4*/ 	.word	0x00000010
        /*01e8*/ 	.short	0x010a
        /*01ea*/ 	.byte	0x3f
	.zero		1


	//   ....[21]....
        /*01ec*/ 	.word	0x00005d30
        /*01f0*/ 	.word	0x00000003
        /*01f4*/ 	.word	0x00000058
        /*01f8*/ 	.short	0x0101
        /*01fa*/ 	.byte	0x3f
	.zero		1


	//   ....[22]....
        /*01fc*/ 	.word	0x000064a0
        /*0200*/ 	.word	0x00000007
        /*0204*/ 	.word	0x00000000
        /*0208*/ 	.short	0x010a
        /*020a*/ 	.byte	0x3f
	.zero		1


	//   ....[23]....
        /*020c*/ 	.word	0x00006520
        /*0210*/ 	.word	0x00000003
        /*0214*/ 	.word	0x00000000
        /*0218*/ 	.short	0x010a
        /*021a*/ 	.byte	0x3f
	.zero		1


	//   ....[24]....
        /*021c*/ 	.word	0x00006580
        /*0220*/ 	.word	0x0000003f
        /*0224*/ 	.word	0xfffffff8
        /*0228*/ 	.short	0x010a
        /*022a*/ 	.byte	0x3f
	.zero		1


	//   ....[25]....
        /*022c*/ 	.word	0x000065d0
        /*0230*/ 	.word	0x00000003
        /*0234*/ 	.word	0x00000000
        /*0238*/ 	.short	0x010a
        /*023a*/ 	.byte	0x3f
	.zero		1


	//   ....[26]....
        /*023c*/ 	.word	0x00006630
        /*0240*/ 	.word	0x00000004
        /*0244*/ 	.word	0x00000000
        /*0248*/ 	.short	0x010a
        /*024a*/ 	.byte	0x3f
	.zero		1


	//   ....[27]....
        /*024c*/ 	.word	0x00006680
        /*0250*/ 	.word	0x0000003f
        /*0254*/ 	.word	0x00000008
        /*0258*/ 	.short	0x010a
        /*025a*/ 	.byte	0x3f
	.zero		1


	//   ....[28]....
        /*025c*/ 	.word	0x00006750
        /*0260*/ 	.word	0x00000007
        /*0264*/ 	.word	0x00000010
        /*0268*/ 	.short	0x010a
        /*026a*/ 	.byte	0x3f
	.zero		1


	//   ....[29]....
        /*026c*/ 	.word	0x00006820
        /*0270*/ 	.word	0x00000007
        /*0274*/ 	.word	0x00000000
        /*0278*/ 	.short	0x010a
        /*027a*/ 	.byte	0x3f
	.zero		1


	//----- nvinfo : EIATTR_NUM_MBARRIERS
	.align		4
.L_35:
        /*027c*/ 	.byte	0x03, 0x38
        /*027e*/ 	.short	0x000a


	//----- nvinfo : EIATTR_EXIT_INSTR_OFFSETS
	.align		4
        /*0280*/ 	.byte	0x04, 0x1c
        /*0282*/ 	.short	(.L_37 - .L_36)


	//   ....[0]....
.L_36:
        /*0284*/ 	.word	0x00001200


	//   ....[1]....
        /*0288*/ 	.word	0x00001260


	//   ....[2]....
        /*028c*/ 	.word	0x000054c0


	//   ....[3]....
        /*0290*/ 	.word	0x000054f0


	//   ....[4]....
        /*0294*/ 	.word	0x00006570


	//----- nvinfo : EIATTR_MAX_THREADS
	.align		4
.L_37:
        /*0298*/ 	.byte	0x04, 0x05
        /*029a*/ 	.short	(.L_39 - .L_38)
.L_38:
        /*029c*/ 	.word	0x00000180
        /*02a0*/ 	.word	0x00000001
        /*02a4*/ 	.word	0x00000001


	//----- nvinfo : EIATTR_CRS_STACK_SIZE
	.align		4
.L_39:
        /*02a8*/ 	.byte	0x04, 0x1e
        /*02aa*/ 	.short	(.L_41 - .L_40)
.L_40:
        /*02ac*/ 	.word	0x00000000


	//----- nvinfo : EIATTR_CBANK_PARAM_SIZE
	.align		4
.L_41:
        /*02b0*/ 	.byte	0x03, 0x19
        /*02b2*/ 	.short	0x0470


	//----- nvinfo : EIATTR_PARAM_CBANK
	.align		4
        /*02b4*/ 	.byte	0x04, 0x0a
        /*02b6*/ 	.short	(.L_43 - .L_42)
	.align		4
.L_42:
        /*02b8*/ 	.word	index@(.nv.constant0._ZN7cutlass13device_kernelINS_4gemm6kernel13GemmUniversalIN4cute5tupleIJiiiiEEENS1_10collective13CollectiveMmaINS1_34MainloopSm90TmaGmmaWarpSpecializedILi2ENS5_IJNS4_1CILi1EEESB_SB_EEENS1_32KernelTmaWarpSpecializedPingpongEEENS5_IJNSA_ILi64EEESF_NSA_ILi128EEEEEENS_10tfloat32_tENS5_IJlSB_lEEESI_SJ_NS4_8TiledMMAINS4_8MMA_AtomIJNS4_4SM904GMMA29MMA_64x64x8_F32TF32TF32_SS_TNILNSN_7ScaleInE1ELSP_1EEEEEENS4_6LayoutISC_NS5_IJNSA_ILi0EEEST_ST_EEEEENS5_IJNS4_10UnderscoreESW_SW_EEEEENS4_13SM90_TMA_LOADENS4_14ComposedLayoutINS4_7SwizzleILi3ELi4ELi3EEENS4_18smem_ptr_flag_bitsILi32EEENSS_INS5_IJNSA_ILi8EEENSA_ILi32EEEEEENS5_IJS16_SB_EEEEEEEvNS4_8identityESZ_S1A_vS1B_EENS_8epilogue10collective6detail29Sm90TmaWarpSpecializedAdapterINS1E_15DefaultEpilogueISI_SJ_SJ_NS1D_6thread17LinearCombinationISI_Li1EffLNS1I_9ScaleType4KindE0ELNS_15FloatRoundStyleE2ESI_EENS1_15EpilogueDefaultEEEEEvvEEEEvNT_6ParamsE)
        /*02bc*/ 	.short	0x0210
        /*02be*/ 	.short	0x0470


	//----- nvinfo : EIATTR_SW_WAR
	.align		4
.L_43:
        /*02c0*/ 	.byte	0x04, 0x36
        /*02c2*/ 	.short	(.L_45 - .L_44)
.L_44:
        /*02c4*/ 	.word	0x00000008
.L_45:


//--------------------- .nv.callgraph             --------------------------
	.section	.nv.callgraph,"",@"SHT_CUDA_CALLGRAPH"
	.align	4
	.sectionentsize	8
	.align		4
        /*0000*/ 	.word	0x00000000
	.align		4
        /*0004*/ 	.word	0xffffffff
	.align		4
        /*0008*/ 	.word	index@(_ZN7cutlass13device_kernelINS_4gemm6kernel13GemmUniversalIN4cute5tupleIJiiiiEEENS1_10collective13CollectiveMmaINS1_34MainloopSm90TmaGmmaWarpSpecializedILi2ENS5_IJNS4_1CILi1EEESB_SB_EEENS1_32KernelTmaWarpSpecializedPingpongEEENS5_IJNSA_ILi64EEESF_NSA_ILi128EEEEEENS_10tfloat32_tENS5_IJlSB_lEEESI_SJ_NS4_8TiledMMAINS4_8MMA_AtomIJNS4_4SM904GMMA29MMA_64x64x8_F32TF32TF32_SS_TNILNSN_7ScaleInE1ELSP_1EEEEEENS4_6LayoutISC_NS5_IJNSA_ILi0EEEST_ST_EEEEENS5_IJNS4_10UnderscoreESW_SW_EEEEENS4_13SM90_TMA_LOADENS4_14ComposedLayoutINS4_7SwizzleILi3ELi4ELi3EEENS4_18smem_ptr_flag_bitsILi32EEENSS_INS5_IJNSA_ILi8EEENSA_ILi32EEEEEENS5_IJS16_SB_EEEEEEEvNS4_8identityESZ_S1A_vS1B_EENS_8epilogue10collective6detail29Sm90TmaWarpSpecializedAdapterINS1E_15DefaultEpilogueISI_SJ_SJ_NS1D_6thread17LinearCombinationISI_Li1EffLNS1I_9ScaleType4KindE0ELNS_15FloatRoundStyleE2ESI_EENS1_15EpilogueDefaultEEEEEvvEEEEvNT_6ParamsE)
	.align		4
        /*000c*/ 	.word	index@(__assertfail)
	.align		4
        /*0010*/ 	.word	0x00000000
	.align		4
        /*0014*/ 	.word	0xfffffffe
	.align		4
        /*0018*/ 	.word	0x00000000
	.align		4
        /*001c*/ 	.word	0xfffffffd
	.align		4
        /*0020*/ 	.word	0x00000000
	.align		4
        /*0024*/ 	.word	0xfffffffc


//--------------------- .nv.constant4             --------------------------
	.section	.nv.constant4,"a",@progbits
	.align	8
	.align		8
.nv.constant4:
        /*0000*/ 	.dword	__assertfail
	.align		8
        /*0008*/ 	.dword	__unnamed_1
	.align		8
        /*0010*/ 	.dword	_ZN40_INTERNAL_a461ebce_4_k_cu_c4d0146a_190854cuda3std3__45__cpo5beginE
	.align		8
        /*0018*/ 	.dword	_ZN40_INTERNAL_a461ebce_4_k_cu_c4d0146a_190854cuda3std3__45__cpo3endE
	.align		8
        /*0020*/ 	.dword	_ZN40_INTERNAL_a461ebce_4_k_cu_c4d0146a_190854cuda3std3__45__cpo6cbeginE
	.align		8
        /*0028*/ 	.dword	_ZN40_INTERNAL_a461ebce_4_k_cu_c4d0146a_190854cuda3std3__45__cpo4cendE
	.align		8
        /*0030*/ 	.dword	_ZN40_INTERNAL_a461ebce_4_k_cu_c4d0146a_190854cuda3std3__442_GLOBAL__N__a461ebce_4_k_cu_c4d0146a_190856ignoreE
	.align		8
        /*0038*/ 	.dword	_ZN40_INTERNAL_a461ebce_4_k_cu_c4d0146a_190854cuda3std3__419piecewise_constructE
	.align		8
        /*0040*/ 	.dword	_ZN40_INTERNAL_a461ebce_4_k_cu_c4d0146a_190854cuda3std3__48in_placeE
	.align		8
        /*0048*/ 	.dword	_ZN40_INTERNAL_a461ebce_4_k_cu_c4d0146a_190854cuda3std6ranges3__45__cpo4swapE
	.align		8
        /*0050*/ 	.dword	_ZN40_INTERNAL_a461ebce_4_k_cu_c4d0146a_190854cuda3std6ranges3__45__cpo9iter_moveE
	.align		8
        /*0058*/ 	.dword	_ZN40_INTERNAL_a461ebce_4_k_cu_c4d0146a_190854cute7productE
	.align		8
        /*0060*/ 	.dword	_ZN40_INTERNAL_a461ebce_4_k_cu_c4d0146a_190854cute1_E
	.align		8
        /*0068*/ 	.dword	$str$22
	.align		8
        /*0070*/ 	.dword	$str$23


//--------------------- .text._ZN7cutlass13device_kernelINS_4gemm6kernel13GemmUniversalIN4cute5tupleIJiiiiEEENS1_10collective13CollectiveMmaINS1_34MainloopSm90TmaGmmaWarpSpecializedILi2ENS5_IJNS4_1CILi1EEESB_SB_EEENS1_32KernelTmaWarpSpecializedPingpongEEENS5_IJNSA_ILi64EEESF_NSA_ILi128EEEEEENS_10tfloat32_tENS5_IJlSB_lEEESI_SJ_NS4_8TiledMMAINS4_8MMA_AtomIJNS4_4SM904GMMA29MMA_64x64x8_F32TF32TF32_SS_TNILNSN_7ScaleInE1ELSP_1EEEEEENS4_6LayoutISC_NS5_IJNSA_ILi0EEEST_ST_EEEEENS5_IJNS4_10UnderscoreESW_SW_EEEEENS4_13SM90_TMA_LOADENS4_14ComposedLayoutINS4_7SwizzleILi3ELi4ELi3EEENS4_18smem_ptr_flag_bitsILi32EEENSS_INS5_IJNSA_ILi8EEENSA_ILi32EEEEEENS5_IJS16_SB_EEEEEEEvNS4_8identityESZ_S1A_vS1B_EENS_8epilogue10collective6detail29Sm90TmaWarpSpecializedAdapterINS1E_15DefaultEpilogueISI_SJ_SJ_NS1D_6thread17LinearCombinationISI_Li1EffLNS1I_9ScaleType4KindE0ELNS_15FloatRoundStyleE2ESI_EENS1_15EpilogueDefaultEEEEEvvEEEEvNT_6ParamsE --------------------------
	.section	.text._ZN7cutlass13device_kernelINS_4gemm6kernel13GemmUniversalIN4cute5tupleIJiiiiEEENS1_10collective13CollectiveMmaINS1_34MainloopSm90TmaGmmaWarpSpecializedILi2ENS5_IJNS4_1CILi1EEESB_SB_EEENS1_32KernelTmaWarpSpecializedPingpongEEENS5_IJNSA_ILi64EEESF_NSA_ILi128EEEEEENS_10tfloat32_tENS5_IJlSB_lEEESI_SJ_NS4_8TiledMMAINS4_8MMA_AtomIJNS4_4SM904GMMA29MMA_64x64x8_F32TF32TF32_SS_TNILNSN_7ScaleInE1ELSP_1EEEEEENS4_6LayoutISC_NS5_IJNSA_ILi0EEEST_ST_EEEEENS5_IJNS4_10UnderscoreESW_SW_EEEEENS4_13SM90_TMA_LOADENS4_14ComposedLayoutINS4_7SwizzleILi3ELi4ELi3EEENS4_18smem_ptr_flag_bitsILi32EEENSS_INS5_IJNSA_ILi8EEENSA_ILi32EEEEEENS5_IJS16_SB_EEEEEEEvNS4_8identityESZ_S1A_vS1B_EENS_8epilogue10collective6detail29Sm90TmaWarpSpecializedAdapterINS1E_15DefaultEpilogueISI_SJ_SJ_NS1D_6thread17LinearCombinationISI_Li1EffLNS1I_9ScaleType4KindE0ELNS_15FloatRoundStyleE2ESI_EENS1_15EpilogueDefaultEEEEEvvEEEEvNT_6ParamsE,"ax",@progbits
	.align	128
.text._ZN7cutlass13device_kernelINS_4gemm6kernel13GemmUniversalIN4cute5tupleIJiiiiEEENS1_10collective13CollectiveMmaINS1_34MainloopSm90TmaGmmaWarpSpecializedILi2ENS5_IJNS4_1CILi1EEESB_SB_EEENS1_32KernelTmaWarpSpecializedPingpongEEENS5_IJNSA_ILi64EEESF_NSA_ILi128EEEEEENS_10tfloat32_tENS5_IJlSB_lEEESI_SJ_NS4_8TiledMMAINS4_8MMA_AtomIJNS4_4SM904GMMA29MMA_64x64x8_F32TF32TF32_SS_TNILNSN_7ScaleInE1ELSP_1EEEEEENS4_6LayoutISC_NS5_IJNSA_ILi0EEEST_ST_EEEEENS5_IJNS4_10UnderscoreESW_SW_EEEEENS4_13SM90_TMA_LOADENS4_14ComposedLayoutINS4_7SwizzleILi3ELi4ELi3EEENS4_18smem_ptr_flag_bitsILi32EEENSS_INS5_IJNSA_ILi8EEENSA_ILi32EEEEEENS5_IJS16_SB_EEEEEEEvNS4_8identityESZ_S1A_vS1B_EENS_8epilogue10collective6detail29Sm90TmaWarpSpecializedAdapterINS1E_15DefaultEpilogueISI_SJ_SJ_NS1D_6thread17LinearCombinationISI_Li1EffLNS1I_9ScaleType4KindE0ELNS_15FloatRoundStyleE2ESI_EENS1_15EpilogueDefaultEEEEEvvEEEEvNT_6ParamsE:
        .type           _ZN7cutlass13device_kernelINS_4gemm6kernel13GemmUniversalIN4cute5tupleIJiiiiEEENS1_10collective13CollectiveMmaINS1_34MainloopSm90TmaGmmaWarpSpecializedILi2ENS5_IJNS4_1CILi1EEESB_SB_EEENS1_32KernelTmaWarpSpecializedPingpongEEENS5_IJNSA_ILi64EEESF_NSA_ILi128EEEEEENS_10tfloat32_tENS5_IJlSB_lEEESI_SJ_NS4_8TiledMMAINS4_8MMA_AtomIJNS4_4SM904GMMA29MMA_64x64x8_F32TF32TF32_SS_TNILNSN_7ScaleInE1ELSP_1EEEEEENS4_6LayoutISC_NS5_IJNSA_ILi0EEEST_ST_EEEEENS5_IJNS4_10UnderscoreESW_SW_EEEEENS4_13SM90_TMA_LOADENS4_14ComposedLayoutINS4_7SwizzleILi3ELi4ELi3EEENS4_18smem_ptr_flag_bitsILi32EEENSS_INS5_IJNSA_ILi8EEENSA_ILi32EEEEEENS5_IJS16_SB_EEEEEEEvNS4_8identityESZ_S1A_vS1B_EENS_8epilogue10collective6detail29Sm90TmaWarpSpecializedAdapterINS1E_15DefaultEpilogueISI_SJ_SJ_NS1D_6thread17LinearCombinationISI_Li1EffLNS1I_9ScaleType4KindE0ELNS_15FloatRoundStyleE2ESI_EENS1_15EpilogueDefaultEEEEEvvEEEEvNT_6ParamsE,@function
        .size           _ZN7cutlass13device_kernelINS_4gemm6kernel13GemmUniversalIN4cute5tupleIJiiiiEEENS1_10collective13CollectiveMmaINS1_34MainloopSm90TmaGmmaWarpSpecializedILi2ENS5_IJNS4_1CILi1EEESB_SB_EEENS1_32KernelTmaWarpSpecializedPingpongEEENS5_IJNSA_ILi64EEESF_NSA_ILi128EEEEEENS_10tfloat32_tENS5_IJlSB_lEEESI_SJ_NS4_8TiledMMAINS4_8MMA_AtomIJNS4_4SM904GMMA29MMA_64x64x8_F32TF32TF32_SS_TNILNSN_7ScaleInE1ELSP_1EEEEEENS4_6LayoutISC_NS5_IJNSA_ILi0EEEST_ST_EEEEENS5_IJNS4_10UnderscoreESW_SW_EEEEENS4_13SM90_TMA_LOADENS4_14ComposedLayoutINS4_7SwizzleILi3ELi4ELi3EEENS4_18smem_ptr_flag_bitsILi32EEENSS_INS5_IJNSA_ILi8EEENSA_ILi32EEEEEENS5_IJS16_SB_EEEEEEEvNS4_8identityESZ_S1A_vS1B_EENS_8epilogue10collective6detail29Sm90TmaWarpSpecializedAdapterINS1E_15DefaultEpilogueISI_SJ_SJ_NS1D_6thread17LinearCombinationISI_Li1EffLNS1I_9ScaleType4KindE0ELNS_15FloatRoundStyleE2ESI_EENS1_15EpilogueDefaultEEEEEvvEEEEvNT_6ParamsE,(.L_x_128 - _ZN7cutlass13device_kernelINS_4gemm6kernel13GemmUniversalIN4cute5tupleIJiiiiEEENS1_10collective13CollectiveMmaINS1_34MainloopSm90TmaGmmaWarpSpecializedILi2ENS5_IJNS4_1CILi1EEESB_SB_EEENS1_32KernelTmaWarpSpecializedPingpongEEENS5_IJNSA_ILi64EEESF_NSA_ILi128EEEEEENS_10tfloat32_tENS5_IJlSB_lEEESI_SJ_NS4_8TiledMMAINS4_8MMA_AtomIJNS4_4SM904GMMA29MMA_64x64x8_F32TF32TF32_SS_TNILNSN_7ScaleInE1ELSP_1EEEEEENS4_6LayoutISC_NS5_IJNSA_ILi0EEEST_ST_EEEEENS5_IJNS4_10UnderscoreESW_SW_EEEEENS4_13SM90_TMA_LOADENS4_14ComposedLayoutINS4_7SwizzleILi3ELi4ELi3EEENS4_18smem_ptr_flag_bitsILi32EEENSS_INS5_IJNSA_ILi8EEENSA_ILi32EEEEEENS5_IJS16_SB_EEEEEEEvNS4_8identityESZ_S1A_vS1B_EENS_8epilogue10collective6detail29Sm90TmaWarpSpecializedAdapterINS1E_15DefaultEpilogueISI_SJ_SJ_NS1D_6thread17LinearCombinationISI_Li1EffLNS1I_9ScaleType4KindE0ELNS_15FloatRoundStyleE2ESI_EENS1_15EpilogueDefaultEEEEEvvEEEEvNT_6ParamsE)
        .other          _ZN7cutlass13device_kernelINS_4gemm6kernel13GemmUniversalIN4cute5tupleIJiiiiEEENS1_10collective13CollectiveMmaINS1_34MainloopSm90TmaGmmaWarpSpecializedILi2ENS5_IJNS4_1CILi1EEESB_SB_EEENS1_32KernelTmaWarpSpecializedPingpongEEENS5_IJNSA_ILi64EEESF_NSA_ILi128EEEEEENS_10tfloat32_tENS5_IJlSB_lEEESI_SJ_NS4_8TiledMMAINS4_8MMA_AtomIJNS4_4SM904GMMA29MMA_64x64x8_F32TF32TF32_SS_TNILNSN_7ScaleInE1ELSP_1EEEEEENS4_6LayoutISC_NS5_IJNSA_ILi0EEEST_ST_EEEEENS5_IJNS4_10UnderscoreESW_SW_EEEEENS4_13SM90_TMA_LOADENS4_14ComposedLayoutINS4_7SwizzleILi3ELi4ELi3EEENS4_18smem_ptr_flag_bitsILi32EEENSS_INS5_IJNSA_ILi8EEENSA_ILi32EEEEEENS5_IJS16_SB_EEEEEEEvNS4_8identityESZ_S1A_vS1B_EENS_8epilogue10collective6detail29Sm90TmaWarpSpecializedAdapterINS1E_15DefaultEpilogueISI_SJ_SJ_NS1D_6thread17LinearCombinationISI_Li1EffLNS1I_9ScaleType4KindE0ELNS_15FloatRoundStyleE2ESI_EENS1_15EpilogueDefaultEEEEEvvEEEEvNT_6ParamsE,@"STO_CUDA_ENTRY STV_DEFAULT"
_ZN7cutlass13device_kernelINS_4gemm6kernel13GemmUniversalIN4cute5tupleIJiiiiEEENS1_10collective13CollectiveMmaINS1_34MainloopSm90TmaGmmaWarpSpecializedILi2ENS5_IJNS4_1CILi1EEESB_SB_EEENS1_32KernelTmaWarpSpecializedPingpongEEENS5_IJNSA_ILi64EEESF_NSA_ILi128EEEEEENS_10tfloat32_tENS5_IJlSB_lEEESI_SJ_NS4_8TiledMMAINS4_8MMA_AtomIJNS4_4SM904GMMA29MMA_64x64x8_F32TF32TF32_SS_TNILNSN_7ScaleInE1ELSP_1EEEEEENS4_6LayoutISC_NS5_IJNSA_ILi0EEEST_ST_EEEEENS5_IJNS4_10UnderscoreESW_SW_EEEEENS4_13SM90_TMA_LOADENS4_14ComposedLayoutINS4_7SwizzleILi3ELi4ELi3EEENS4_18smem_ptr_flag_bitsILi32EEENSS_INS5_IJNSA_ILi8EEENSA_ILi32EEEEEENS5_IJS16_SB_EEEEEEEvNS4_8identityESZ_S1A_vS1B_EENS_8epilogue10collective6detail29Sm90TmaWarpSpecializedAdapterINS1E_15DefaultEpilogueISI_SJ_SJ_NS1D_6thread17LinearCombinationISI_Li1EffLNS1I_9ScaleType4KindE0ELNS_15FloatRoundStyleE2ESI_EENS1_15EpilogueDefaultEEEEEvvEEEEvNT_6ParamsE:
[----:B------:R-:W0:Y:S01]  /*0000*/  LDC R1, c[0x0][0x28] ;  /* 0x00000a00ff017b82 */ /* 0x000e220000000800 */
[----:B------:R-:W1:Y:S01]  /*0010*/  S2R R4, SR_TID.X ;  /* 0x0000000000047919 */ /* 0x000e620000002100 */
[----:B------:R-:W-:Y:S01]  /*0020*/  ELECT P0, URZ, PT ;  /* 0x00000000003f782f */ /* 0x000fe20003800000 */
[----:B------:R-:W-:Y:S01]  /*0030*/  BSSY B0, `(.L_x_0) ;  /* 0x0000014000007945 */ /* 0x000fe20003800000 */
[----:B-1----:R-:W-:-:S05]  /*0040*/  SHF.R.U32.HI R0, RZ, 0x5, R4 ;  /* 0x00000005ff007819 */ /* 0x002fca0000011604 */
[----:B------:R-:W1:Y:S02]  /*0050*/  SHFL.IDX PT, R2, R0, RZ, 0x1f ;  /* 0x00001fff00027589 */ /* 0x000e6400000e0000 */
[----:B-1----:R-:W-:Y:S02]  /*0060*/  R2UR UR8, R2 ;  /* 0x00000000020872ca */ /* 0x002fe400000e0000 */
[----:B------:R-:W-:-:S05]  /*0070*/  SHF.R.U32.HI R2, RZ, 0x7, R4 ;  /* 0x00000007ff027819 */ /* 0x000fca0000011604 */
[----:B------:R1:W2:Y:S06]  /*0080*/  SHFL.IDX PT, R3, R2, RZ, 0x1f ;  /* 0x00001fff02037589 */ /* 0x0002ac00000e0000 */
[----:B------:R-:W-:Y:S02]  /*0090*/  USHF.R.S32.HI UR4, URZ, 0x1f, UR8 ;  /* 0x0000001f3f047899 */ /* 0x000fe40008011408 */
[----:B------:R-:W-:Y:S02]  /*00a0*/  ISETP.NE.OR P0, PT, RZ, UR8, !P0 ;  /* 0x00000008ff007c0c */ /* 0x000fe4000c705670 */
[----:B------:R-:W-:-:S04]  /*00b0*/  ULEA.HI UR4, UR4, UR8, URZ, 0x2 ;  /* 0x0000000804047291 */ /* 0x000fc8000f8f103f */
[----:B------:R-:W-:-:S04]  /*00c0*/  ULOP3.LUT UR4, UR4, 0xfffffffc, URZ, 0xc0, !UPT ;  /* 0xfffffffc04047892 */ /* 0x000fc8000f8ec03f */
[----:B------:R-:W-:-:S03]  /*00d0*/  UIADD3 UR8, UR8, -UR4, URZ ;  /* 0x8000000408087290 */ /* 0x000fc6000fffe03f */
[----:B01----:R-:W-:Y:S09]  /*00e0*/  @P0 BRA `(.L_x_1) ;  /* 0x0000000000200947 */ /* 0x003ff20003800000 */
[----:B------:R-:W-:Y:S02]  /*00f0*/  ULDC.64 UR4, c[0x0][0x198] ;  /* 0x0000660000047ab9 */ /* 0x000fe40000000a00 */
[----:B------:R-:W-:Y:S02]  /*0100*/  UIADD3 UR6, UP0, UR4, 0xf0, URZ ;  /* 0x000000f004067890 */ /* 0x000fe4000ff1e03f */
[----:B------:R-:W-:Y:S02]  /*0110*/  UIADD3 UR4, UP1, UR4, 0x1f0, URZ ;  /* 0x000001f004047890 */ /* 0x000fe4000ff3e03f */
[----:B------:R-:W-:Y:S02]  /*0120*/  UIADD3.X UR7, URZ, UR5, URZ, UP0, !UPT ;  /* 0x000000053f077290 */ /* 0x000fe400087fe43f */
[----:B------:R-:W-:-:S07]  /*0130*/  UIADD3.X UR5, URZ, UR5, URZ, UP1, !UPT ;  /* 0x000000053f057290 */ /* 0x000fce0008ffe43f */
[----:B------:R0:W-:Y:S02]  /*0140*/  UTMACCTL.PF [UR6] ;  /* 0x00000000060079b9 */ /* 0x0001e40008040000 */
[----:B------:R0:W-:Y:S02]  /*0150*/  UTMACCTL.PF [UR4] ;  /* 0x00000000040079b9 */ /* 0x0001e40008040000 */
[----:B0-----:R-:W-:Y:S01]  /*0160*/  NOP ;  /* 0x0000000000007918 */ /* 0x001fe20000000000 */
.L_x_1:
[----:B------:R-:W-:Y:S05]  /*0170*/  BSYNC B0 ;  /* 0x0000000000007941 */ /* 0x000fea0003800000 */
.L_x_0:
[----:B------:R-:W0:Y:S01]  /*0180*/  SHFL.IDX PT, R5, R0, RZ, 0x1f ;  /* 0x00001fff00057589 */ /* 0x000e2200000e0000 */
[----:B--2---:R-:W-:Y:S01]  /*0190*/  R2UR UR15, R3 ;  /* 0x00000000030f72ca */ /* 0x004fe200000e0000 */
[----:B------:R-:W-:-:S04]  /*01a0*/  UISETP.NE.AND UP0, UPT, UR8, 0x3, UPT ;  /* 0x000000030800788c */ /* 0x000fc8000bf05270 */
[----:B------:R-:W-:-:S08]  /*01b0*/  UISETP.EQ.OR UP0, UPT, UR8, URZ, !UP0 ;  /* 0x0000003f0800728c */ /* 0x000fd0000c702670 */
[----:B------:R-:W-:Y:S02]  /*01c0*/  UIADD3 UR18, UR15, -0x1, URZ ;  /* 0xffffffff0f127890 */ /* 0x000fe4000fffe03f */
[----:B------:R-:W-:Y:S02]  /*01d0*/  UISETP.EQ.AND UP0, UPT, UR15, URZ, UP0 ;  /* 0x0000003f0f00728c */ /* 0x000fe40008702270 */
[----:B------:R-:W-:Y:S02]  /*01e0*/  UISETP.GE.U32.AND UP1, UPT, UR18, 0x2, UPT ;  /* 0x000000021200788c */ /* 0x000fe4000bf26070 */
[----:B------:R-:W-:Y:S01]  /*01f0*/  USEL UR39, URZ, 0x1, !UP0 ;  /* 0x000000013f277887 */ /* 0x000fe2000c000000 */
[----:B0-----:R-:W-:-:S03]  /*0200*/  ISETP.NE.AND P0, PT, R5, RZ, PT ;  /* 0x000000ff0500720c */ /* 0x001fc60003f05270 */
[----:B------:R-:W-:-:S10]  /*0210*/  USEL UR39, UR39, 0x2, UP1 ;  /* 0x0000000227277887 */ /* 0x000fd40008800000 */
[----:B------:R-:W-:Y:S05]  /*0220*/  @P0 BRA `(.L_x_2) ;  /* 0x0000000000480947 */ /* 0x000fea0003800000 */
[----:B------:R-:W0:Y:S01]  /*0230*/  S2UR UR9, SR_CgaCtaId ;  /* 0x00000000000979c3 */ /* 0x000e220000008800 */
[----:B------:R-:W-:Y:S01]  /*0240*/  UMOV UR4, 0x400 ;  /* 0x0000040000047882 */ /* 0x000fe20000000000 */
[----:B------:R-:W-:Y:S01]  /*0250*/  UMOV UR5, 0x1 ;  /* 0x0000000100057882 */ /* 0x000fe20000000000 */
[----:B------:R-:W-:Y:S01]  /*0260*/  UMOV UR6, 0x80 ;  /* 0x0000008000067882 */ /* 0x000fe20000000000 */
[----:B------:R-:W-:Y:S01]  /*0270*/  ELECT P0, URZ, PT ;  /* 0x00000000003f782f */ /* 0x000fe20003800000 */
[----:B------:R-:W-:-:S04]  /*0280*/  UIADD3 UR6, -UR6, 0x100000, URZ ;  /* 0x0010000006067890 */ /* 0x000fc8000fffe13f */
[----:B------:R-:W-:Y:S02]  /*0290*/  USHF.L.U32 UR7, UR6, 0xb, URZ ;  /* 0x0000000b06077899 */ /* 0x000fe4000800063f */
[----:B------:R-:W-:Y:S02]  /*02a0*/  USHF.L.U32 UR6, UR6, 0x1, URZ ;  /* 0x0000000106067899 */ /* 0x000fe4000800063f */
[----:B0-----:R-:W-:Y:S02]  /*02b0*/  ULEA UR9, UR9, UR4, 0x18 ;  /* 0x0000000409097291 */ /* 0x001fe4000f8ec03f */
[----:B------:R-:W-:-:S04]  /*02c0*/  UIADD3 UR4, -UR5, 0x100000, URZ ;  /* 0x0010000005047890 */ /* 0x000fc8000fffe13f */
[----:B------:R-:W-:Y:S02]  /*02d0*/  USHF.L.U32 UR5, UR4, 0xb, URZ ;  /* 0x0000000b04057899 */ /* 0x000fe4000800063f */
[----:B------:R-:W-:Y:S01]  /*02e0*/  USHF.L.U32 UR4, UR4, 0x1, URZ ;  /* 0x0000000104047899 */ /* 0x000fe2000800063f */
[----:B------:R-:W0:Y:S11]  /*02f0*/  FENCE.VIEW.ASYNC.S ;  /* 0x00000000000073c6 */ /* 0x000e360000000000 */
[----:B0-----:R0:W1:Y:S01]  /*0300*/  SYNCS.EXCH.64 URZ, [UR9], UR4 ;  /* 0x00000004093f75b2 */ /* 0x0010620008000100 */
[----:B------:R0:W2:Y:S01]  /*0310*/  SYNCS.EXCH.64 URZ, [UR9+0x10], UR6 ;  /* 0x00001006093f75b2 */ /* 0x0000a20008000100 */
[----:B------:R0:W3:Y:S01]  /*0320*/  SYNCS.EXCH.64 URZ, [UR9+0x8], UR4 ;  /* 0x00000804093f75b2 */ /* 0x0000e20008000100 */
[----:B------:R0:W4:Y:S01]  /*0330*/  SYNCS.EXCH.64 URZ, [UR9+0x18], UR6 ;  /* 0x00001806093f75b2 */ /* 0x0001220008000100 */
[----:B------:R-:W-:Y:S01]  /*0340*/  NOP ;  /* 0x0000000000007918 */ /* 0x000fe20000000000 */
.L_x_2:
[----:B------:R-:W5:Y:S01]  /*0350*/  SHFL.IDX PT, R5, R0, RZ, 0x1f ;  /* 0x00001fff00057589 */ /* 0x000f6200000e0000 */
[----:B------:R-:W-:Y:S01]  /*0360*/  ELECT P0, URZ, PT ;  /* 0x00000000003f782f */ /* 0x000fe20003800000 */
[----:B------:R-:W-:Y:S01]  /*0370*/  NOP ;  /* 0x0000000000007918 */ /* 0x000fe20000000000 */
[----:B------:R-:W-:Y:S01]  /*0380*/  ELECT P1, URZ, PT ;  /* 0x00000000003f782f */ /* 0x000fe20003820000 */
[----:B------:R-:W1:Y:S01]  /*0390*/  SHFL.IDX PT, R3, R0, RZ, 0x1f ;  /* 0x00001fff00037589 */ /* 0x000e6200000e0000 */
[----:B0-----:R-:W-:Y:S01]  /*03a0*/  UMOV UR4, 0x20 ;  /* 0x0000002000047882 */ /* 0x001fe20000000000 */
[----:B------:R-:W-:Y:S01]  /*03b0*/  UMOV UR12, 0x80 ;  /* 0x00000080000c7882 */ /* 0x000fe20000000000 */
[----:B------:R-:W-:Y:S01]  /*03c0*/  NOP ;  /* 0x0000000000007918 */ /* 0x000fe20000000000 */
[----:B------:R0:W0:Y:S01]  /*03d0*/  SHFL.IDX PT, R63, R2, RZ, 0x1f ;  /* 0x00001fff023f7589 */ /* 0x00002200000e0000 */
[----:B------:R-:W-:Y:S01]  /*03e0*/  ULDC.64 UR56, c[0x0][0x208] ;  /* 0x0000820000387ab9 */ /* 0x000fe20000000a00 */
[----:B-----5:R-:W-:-:S02]  /*03f0*/  ISETP.NE.OR P0, PT, R5, RZ, !P0 ;  /* 0x000000ff0500720c */ /* 0x020fc40004705670 */
[----:B-1----:R-:W-:Y:S02]  /*0400*/  ISETP.NE.OR P1, PT, R3, RZ, !P1 ;  /* 0x000000ff0300720c */ /* 0x002fe40004f25670 */
[----:B------:R-:W-:-:S04]  /*0410*/  SHF.R.S32.HI R3, RZ, 0x1f, R4 ;  /* 0x0000001fff037819 */ /* 0x000fc80000011404 */
[----:B------:R-:W-:-:S05]  /*0420*/  LEA.HI R3, R3, R4, RZ, 0x7 ;  /* 0x0000000403037211 */ /* 0x000fca00078f38ff */
[----:B------:R-:W-:Y:S01]  /*0430*/  VOTEU.ALL UP0, P0 ;  /* 0x00000000003f7886 */ /* 0x000fe20000000000 */
[----:B------:R-:W-:Y:S01]  /*0440*/  LOP3.LUT R3, R3, 0xffffff80, RZ, 0xc0, !PT ;  /* 0xffffff8003037812 */ /* 0x000fe200078ec0ff */
[----:B------:R-:W-:-:S03]  /*0450*/  VOTEU.ALL UP1, P1 ;  /* 0x00000000003f7886 */ /* 0x000fc60000820000 */
[----:B------:R-:W1:Y:S01]  /*0460*/  @!UP0 S2UR UR7, SR_CgaCtaId ;  /* 0x00000000000789c3 */ /* 0x000e620000008800 */
[----:B------:R-:W-:Y:S01]  /*0470*/  @!UP0 UMOV UR6, 0x400 ;  /* 0x0000040000068882 */ /* 0x000fe20000000000 */
[----:B------:R-:W-:-:S04]  /*0480*/  @!UP0 UIADD3 UR4, -UR4, 0x100000, URZ ;  /* 0x0010000004048890 */ /* 0x000fc8000fffe13f */
[----:B------:R-:W-:Y:S02]  /*0490*/  @!UP0 USHF.L.U32 UR5, UR4, 0xb, URZ ;  /* 0x0000000b04058899 */ /* 0x000fe4000800063f */
[----:B------:R-:W-:Y:S01]  /*04a0*/  @!UP0 USHF.L.U32 UR4, UR4, 0x1, URZ ;  /* 0x0000000104048899 */ /* 0x000fe2000800063f */
[----:B------:R-:W-:Y:S01]  /*04b0*/  IMAD.IADD R3, R4, 0x1, -R3 ;  /* 0x0000000104037824 */ /* 0x000fe200078e0a03 */
[----:B------:R-:W-:Y:S01]  /*04c0*/  @!UP1 UMOV UR10, 0x400 ;  /* 0x00000400000a9882 */ /* 0x000fe20000000000 */
[----:B------:R-:W-:Y:S01]  /*04d0*/  VOTEU.ALL UP2, P1 ;  /* 0x00000000003f7886 */ /* 0x000fe20000840000 */
[----:B------:R-:W-:Y:S01]  /*04e0*/  VOTEU.ALL UP3, P1 ;  /* 0x00000000003f7886 */ /* 0x000fe20000860000 */
[----:B------:R-:W-:Y:S01]  /*04f0*/  VOTEU.ALL UP4, P1 ;  /* 0x00000000003f7886 */ /* 0x000fe20000880000 */
[----:B------:R-:W5:Y:S01]  /*0500*/  @!UP1 S2UR UR11, SR_CgaCtaId ;  /* 0x00000000000b99c3 */ /* 0x000f620000008800 */
[----:B------:R-:W-:Y:S01]  /*0510*/  VOTEU.ALL UP5, P1 ;  /* 0x00000000003f7886 */ /* 0x000fe200008a0000 */
[----:B------:R-:W-:Y:S01]  /*0520*/  ISETP.NE.AND P1, PT, RZ, UR15, PT ;  /* 0x0000000fff007c0c */ /* 0x000fe2000bf25270 */
[----:B-1----:R-:W-:-:S02]  /*0530*/  @!UP0 ULEA UR9, UR7, UR6, 0x18 ;  /* 0x0000000607098291 */ /* 0x002fc4000f8ec03f */
[----:B------:R-:W-:-:S04]  /*0540*/  @!UP1 UIADD3 UR6, -UR12, 0x100000, URZ ;  /* 0x001000000c069890 */ /* 0x000fc8000fffe13f */
[----:B------:R-:W-:Y:S02]  /*0550*/  @!UP1 USHF.L.U32 UR7, UR6, 0xb, URZ ;  /* 0x0000000b06079899 */ /* 0x000fe4000800063f */
[----:B------:R-:W-:Y:S01]  /*0560*/  @!UP1 USHF.L.U32 UR6, UR6, 0x1, URZ ;  /* 0x0000000106069899 */ /* 0x000fe2000800063f */
[----:B------:R-:W-:Y:S01]  /*0570*/  VOTEU.ALL UP0, P0 ;  /* 0x00000000003f7886 */ /* 0x000fe20000000000 */
[----:B-----5:R-:W-:Y:S01]  /*0580*/  @!UP1 ULEA UR10, UR11, UR10, 0x18 ;  /* 0x0000000a0b0a9291 */ /* 0x020fe2000f8ec03f */
[----:B------:R-:W-:Y:S01]  /*0590*/  VOTEU.ALL UP1, P0 ;  /* 0x00000000003f7886 */ /* 0x000fe20000020000 */
[----:B------:R-:W1:Y:S02]  /*05a0*/  FENCE.VIEW.ASYNC.S ;  /* 0x00000000000073c6 */ /* 0x000e640000000000 */
[----:B-1----:R-:W2:Y:S02]  /*05b0*/  @!UP0 SYNCS.EXCH.64 URZ, [UR9+0x50], UR4 ;  /* 0x00005004093f85b2 */ /* 0x002ea40008000100 */
[----:B------:R1:W2:Y:S01]  /*05c0*/  @!UP1 SYNCS.EXCH.64 URZ, [UR9+0x58], UR4 ;  /* 0x00005804093f95b2 */ /* 0x0002a20008000100 */
[----:B------:R-:W-:Y:S01]  /*05d0*/  NOP ;  /* 0x0000000000007918 */ /* 0x000fe20000000000 */
[----:B-1----:R-:W-:-:S02]  /*05e0*/  ULDC.64 UR4, c[0x0][0x598] ;  /* 0x0001660000047ab9 */ /* 0x002fc40000000a00 */
[----:B------:R-:W-:Y:S02]  /*05f0*/  ISETP.NE.U32.AND P0, PT, RZ, UR4, PT ;  /* 0x00000004ff007c0c */ /* 0x000fe4000bf05070 */
[----:B------:R1:W2:Y:S02]  /*0600*/  @!UP2 SYNCS.EXCH.64 URZ, [UR10+0x30], UR6 ;  /* 0x000030060a3fa5b2 */ /* 0x0002a40008000100 */
[----:B------:R-:W-:Y:S01]  /*0610*/  ISETP.NE.AND.EX P0, PT, RZ, UR5, PT, P0 ;  /* 0x00000005ff007c0c */ /* 0x000fe2000bf05300 */
[----:B------:R1:W2:Y:S01]  /*0620*/  @!UP3 SYNCS.EXCH.64 URZ, [UR10+0x38], UR6 ;  /* 0x000038060a3fb5b2 */ /* 0x0002a20008000100 */
[----:B------:R1:W2:Y:S01]  /*0630*/  @!UP4 SYNCS.EXCH.64 URZ, [UR10+0x40], UR6 ;  /* 0x000040060a3fc5b2 */ /* 0x0002a20008000100 */
[----:B------:R1:W2:Y:S01]  /*0640*/  @!UP5 SYNCS.EXCH.64 URZ, [UR10+0x48], UR6 ;  /* 0x000048060a3fd5b2 */ /* 0x0002a20008000100 */
[----:B------:R-:W-:Y:S01]  /*0650*/  NOP ;  /* 0x0000000000007918 */ /* 0x000fe20000000000 */
[----:B--234-:R-:W-:Y:S08]  /*0660*/  BAR.SYNC.DEFER_BLOCKING 0x0 ;  /* 0x0000000000007b1d */ /* 0x01cff00000010000 */
[----:B01----:R-:W-:Y:S05]  /*0670*/  @!P0 BRA `(.L_x_3) ;  /* 0x00000000001c8947 */ /* 0x003fea0003800000 */
[----:B------:R-:W0:Y:S02]  /*0680*/  LDC.64 R6, c[0x0][0x598] ;  /* 0x00016600ff067b82 */ /* 0x000e240000000a00 */
[----:B0-----:R-:W2:Y:S02]  /*0690*/  LDG.E.64 R6, desc[UR56][R6.64] ;  /* 0x0000003806067981 */ /* 0x001ea4000c1e1b00 */
[----:B--2---:R-:W-:-:S04]  /*06a0*/  ISETP.NE.U32.AND P0, PT, R6, RZ, PT ;  /* 0x000000ff0600720c */ /* 0x004fc80003f05070 */
[----:B------:R-:W-:-:S13]  /*06b0*/  ISETP.NE.AND.EX P0, PT, R7, RZ, PT, P0 ;  /* 0x000000ff0700720c */ /* 0x000fda0003f05300 */
[----:B------:R-:W-:Y:S05]  /*06c0*/  @!P0 BRA `(.L_x_3) ;  /* 0x0000000000088947 */ /* 0x000fea0003800000 */
[----:B------:R1:W5:Y:S01]  /*06d0*/  LD.E R22, desc[UR56][R6.64] ;  /* 0x0000003806167980 */ /* 0x000362000c101900 */
[----:B------:R-:W-:Y:S05]  /*06e0*/  BRA `(.L_x_4) ;  /* 0x0000000000247947 */ /* 0x000fea0003800000 */
.L_x_3:
[----:B------:R-:W-:Y:S02]  /*06f0*/  ULDC.64 UR4, c[0x0][0x588] ;  /* 0x0001620000047ab9 */ /* 0x000fe40000000a00 */
[----:B------:R-:W-:-:S04]  /*0700*/  ISETP.NE.U32.AND P0, PT, RZ, UR4, PT ;  /* 0x00000004ff007c0c */ /* 0x000fc8000bf05070 */
[----:B------:R-:W-:-:S13]  /*0710*/  ISETP.NE.AND.EX P0, PT, RZ, UR5, PT, P0 ;  /* 0x00000005ff007c0c */ /* 0x000fda000bf05300 */
[----:B------:R-:W-:Y:S05]  /*0720*/  @!P0 BRA `(.L_x_5) ;  /* 0x00000000000c8947 */ /* 0x000fea0003800000 */
[----:B------:R-:W0:Y:S02]  /*0730*/  LDC.64 R22, c[0x0][0x588] ;  /* 0x00016200ff167b82 */ /* 0x000e240000000a00 */
[----:B0-----:R0:W5:Y:S01]  /*0740*/  LDG.E R22, desc[UR56][R22.64] ;  /* 0x0000003816167981 */ /* 0x001162000c1e1900 */
[----:B------:R-:W-:Y:S05]  /*0750*/  BRA `(.L_x_4) ;  /* 0x0000000000087947 */ /* 0x000fea0003800000 */
.L_x_5:
[----:B------:R-:W-:Y:S02]  /*0760*/  ULDC UR4, c[0x0][0x580] ;  /* 0x0001600000047ab9 */ /* 0x000fe40000000800 */
[----:B------:R-:W-:-:S07]  /*0770*/  IMAD.U32 R22, RZ, RZ, UR4 ;  /* 0x00000004ff167e24 */ /* 0x000fce000f8e00ff */
.L_x_4:
[----:B------:R-:W-:Y:S02]  /*0780*/  ULDC.64 UR4, c[0x0][0x5a0] ;  /* 0x0001680000047ab9 */ /* 0x000fe40000000a00 */
[----:B------:R-:W-:-:S04]  /*0790*/  ISETP.NE.U32.AND P0, PT, RZ, UR4, PT ;  /* 0x00000004ff007c0c */ /* 0x000fc8000bf05070 */
[----:B------:R-:W-:-:S13]  /*07a0*/  ISETP.NE.AND.EX P0, PT, RZ, UR5, PT, P0 ;  /* 0x00000005ff007c0c */ /* 0x000fda000bf05300 */
[----:B------:R-:W-:Y:S05]  /*07b0*/  @!P0 BRA `(.L_x_6) ;  /* 0x00000000001c8947 */ /* 0x000fea0003800000 */
[----:B-1----:R-:W1:Y:S02]  /*07c0*/  LDC.64 R6, c[0x0][0x5a0] ;  /* 0x00016800ff067b82 */ /* 0x002e640000000a00 */
[----:B-1----:R-:W2:Y:S02]  /*07d0*/  LDG.E.64 R6, desc[UR56][R6.64] ;  /* 0x0000003806067981 */ /* 0x002ea4000c1e1b00 */
[----:B--2---:R-:W-:-:S04]  /*07e0*/  ISETP.NE.U32.AND P0, PT, R6, RZ, PT ;  /* 0x000000ff0600720c */ /* 0x004fc80003f05070 */
[----:B------:R-:W-:-:S13]  /*07f0*/  ISETP.NE.AND.EX P0, PT, R7, RZ, PT, P0 ;  /* 0x000000ff0700720c */ /* 0x000fda0003f05300 */
[----:B------:R-:W-:Y:S05]  /*0800*/  @!P0 BRA `(.L_x_6) ;  /* 0x0000000000088947 */ /* 0x000fea0003800000 */
[----:B0-----:R2:W5:Y:S01]  /*0810*/  LD.E R23, desc[UR56][R6.64] ;  /* 0x0000003806177980 */ /* 0x001562000c101900 */
[----:B------:R-:W-:Y:S05]  /*0820*/  BRA `(.L_x_7) ;  /* 0x0000000000247947 */ /* 0x000fea0003800000 */
.L_x_6:
[----:B------:R-:W-:Y:S02]  /*0830*/  ULDC.64 UR4, c[0x0][0x590] ;  /* 0x0001640000047ab9 */ /* 0x000fe40000000a00 */
[----:B------:R-:W-:-:S04]  /*0840*/  ISETP.NE.U32.AND P0, PT, RZ, UR4, PT ;  /* 0x00000004ff007c0c */ /* 0x000fc8000bf05070 */
[----:B------:R-:W-:-:S13]  /*0850*/  ISETP.NE.AND.EX P0, PT, RZ, UR5, PT, P0 ;  /* 0x00000005ff007c0c */ /* 0x000fda000bf05300 */
[----:B------:R-:W-:Y:S05]  /*0860*/  @!P0 BRA `(.L_x_8) ;  /* 0x00000000000c8947 */ /* 0x000fea0003800000 */
[----:B-1----:R-:W0:Y:S02]  /*0870*/  LDC.64 R6, c[0x0][0x590] ;  /* 0x00016400ff067b82 */ /* 0x002e240000000a00 */
[----:B0-----:R0:W5:Y:S01]  /*0880*/  LDG.E R23, desc[UR56][R6.64] ;  /* 0x0000003806177981 */ /* 0x001162000c1e1900 */
[----:B------:R-:W-:Y:S05]  /*0890*/  BRA `(.L_x_7) ;  /* 0x0000000000087947 */ /* 0x000fea0003800000 */
.L_x_8:
[----:B------:R-:W-:Y:S02]  /*08a0*/  ULDC UR4, c[0x0][0x584] ;  /* 0x0001610000047ab9 */ /* 0x000fe40000000800 */
[----:B0-----:R-:W-:-:S07]  /*08b0*/  IMAD.U32 R23, RZ, RZ, UR4 ;  /* 0x00000004ff177e24 */ /* 0x001fce000f8e00ff */
.L_x_7:
[----:B------:R-:W3:Y:S01]  /*08c0*/  S2UR UR10, SR_CTAID.Y ;  /* 0x00000000000a79c3 */ /* 0x000ee20000002600 */
[----:B------:R-:W-:Y:S01]  /*08d0*/  ULDC UR5, c[0x0][0x65c] ;  /* 0x0001970000057ab9 */ /* 0x000fe20000000800 */
[----:B------:R-:W-:Y:S01]  /*08e0*/  UISETP.NE.AND UP0, UPT, UR15, 0x2, UPT ;  /* 0x000000020f00788c */ /* 0x000fe2000bf05270 */
[----:B------:R-:W-:Y:S01]  /*08f0*/  IMAD.MOV.U32 R18, RZ, RZ, -0x1 ;  /* 0xffffffffff127424 */ /* 0x000fe200078e00ff */
[----:B------:R-:W-:Y:S01]  /*0900*/  UISETP.NE.AND UP2, UPT, UR5, 0x1, UPT ;  /* 0x000000010500788c */ /* 0x000fe2000bf45270 */
[----:B------:R-:W-:Y:S02]  /*0910*/  IMAD.MOV.U32 R2, RZ, RZ, -0x1 ;  /* 0xffffffffff027424 */ /* 0x000fe400078e00ff */
[----:B------:R-:W-:Y:S01]  /*0920*/  IMAD.MOV.U32 R19, RZ, RZ, -0x1 ;  /* 0xffffffffff137424 */ /* 0x000fe200078e00ff */
[----:B------:R-:W4:Y:S01]  /*0930*/  S2UR UR4, SR_CTAID.X ;  /* 0x00000000000479c3 */ /* 0x000f220000002500 */
[----:B------:R-:W-:-:S06]  /*0940*/  UP2UR UR45, UPR, URZ, 0x4 ;  /* 0x000000043f2d7883 */ /* 0x000fcc0008000000 */
[----:B------:R-:W-:Y:S01]  /*0950*/  @UP2 ULDC UR12, c[0x0][0x10] ;  /* 0x00000400000c2ab9 */ /* 0x000fe20000000800 */
[----:B------:R-:W-:Y:S01]  /*0960*/  @UP2 UMOV UR7, URZ ;  /* 0x0000003f00072c82 */ /* 0x000fe20008000000 */
[----:B------:R-:W-:Y:S01]  /*0970*/  @UP2 UMOV UR5, URZ ;  /* 0x0000003f00052c82 */ /* 0x000fe20008000000 */
[----:B012---:R-:W0:Y:S01]  /*0980*/  LDC.64 R6, c[0x0][0x650] ;  /* 0x00019400ff067b82 */ /* 0x007e220000000a00 */
[----:B---3--:R-:W-:Y:S02]  /*0990*/  @UP2 UMOV UR9, UR10 ;  /* 0x0000000a00092c82 */ /* 0x008fe40008000000 */
[----:B------:R-:W-:Y:S01]  /*09a0*/  @UP2 UMOV UR6, UR9 ;  /* 0x0000000900062c82 */ /* 0x000fe20008000000 */
[----:B------:R-:W-:Y:S01]  /*09b0*/  @!UP2 UMOV UR9, UR10 ;  /* 0x0000000a0009ac82 */ /* 0x000fe20008000000 */
[----:B----4-:R-:W-:-:S03]  /*09c0*/  @UP2 UIMAD.WIDE.U32 UR12, UR4, UR12, UR6 ;  /* 0x0000000c040c22a5 */ /* 0x010fc6000f8e0006 */
[----:B------:R-:W-:Y:S01]  /*09d0*/  @!UP2 ULDC UR6, c[0x0][0xc] ;  /* 0x000003000006aab9 */ /* 0x000fe20000000800 */
[----:B------:R-:W-:Y:S01]  /*09e0*/  @UP2 UIADD3 UR14, UR13, UR5, URZ ;  /* 0x000000050d0e2290 */ /* 0x000fe2000fffe03f */
[----:B------:R-:W-:Y:S02]  /*09f0*/  ULDC UR10, c[0x0][0xc] ;  /* 0x00000300000a7ab9 */ /* 0x000fe40000000800 */
[----:B------:R-:W-:Y:S01]  /*0a00*/  UMOV UR5, URZ ;  /* 0x0000003f00057c82 */ /* 0x000fe20008000000 */
[----:B------:R-:W-:Y:S01]  /*0a10*/  ULDC UR11, c[0x0][0x10] ;  /* 0x00000400000b7ab9 */ /* 0x000fe20000000800 */
[----:B------:R-:W-:Y:S02]  /*0a20*/  @!UP2 UIMAD.WIDE.U32 UR6, UR6, UR9, UR4 ;  /* 0x000000090606a2a5 */ /* 0x000fe4000f8e0004 */
[----:B------:R-:W-:Y:S01]  /*0a30*/  UIMAD.WIDE.U32 UR10, UR10, UR11, URZ ;  /* 0x0000000b0a0a72a5 */ /* 0x000fe2000f8e003f */
[----:B------:R-:W-:-:S03]  /*0a40*/  ULDC UR13, c[0x0][0x14] ;  /* 0x00000500000d7ab9 */ /* 0x000fc60000000800 */
[----:B------:R-:W-:Y:S02]  /*0a50*/  UIMAD.WIDE.U32 UR54, UR10, UR13, URZ ;  /* 0x0000000d0a3672a5 */ /* 0x000fe4000f8e003f */
[----:B------:R-:W-:Y:S01]  /*0a60*/  UIMAD UR37, UR11, UR13, URZ ;  /* 0x0000000d0b2572a4 */ /* 0x000fe2000f8e023f */
[----:B------:R-:W-:Y:S01]  /*0a70*/  @!UP2 UMOV UR12, UR6 ;  /* 0x00000006000cac82 */ /* 0x000fe20008000000 */
[----:B------:R-:W-:Y:S02]  /*0a80*/  @!UP2 UMOV UR14, UR7 ;  /* 0x00000007000eac82 */ /* 0x000fe40008000000 */
[----:B------:R-:W-:Y:S02]  /*0a90*/  UIADD3 UR37, UR55, UR37, URZ ;  /* 0x0000002537257290 */ /* 0x000fe4000fffe03f */
[----:B------:R-:W-:-:S04]  /*0aa0*/  UIADD3 UR6, UP1, UR12, UR54, URZ ;  /* 0x000000360c067290 */ /* 0x000fc8000ff3e03f */
[----:B------:R-:W-:Y:S02]  /*0ab0*/  UIADD3.X UR7, UR14, UR37, URZ, UP1, !UPT ;  /* 0x000000250e077290 */ /* 0x000fe40008ffe43f */
[----:B------:R-:W-:Y:S02]  /*0ac0*/  USEL UR6, UR6, UR12, !UP0 ;  /* 0x0000000c06067287 */ /* 0x000fe4000c000000 */
[----:B------:R-:W-:-:S04]  /*0ad0*/  USEL UR7, UR7, UR14, !UP0 ;  /* 0x0000000e07077287 */ /* 0x000fc8000c000000 */
[----:B0-----:R-:W-:Y:S01]  /*0ae0*/  ISETP.LE.U32.AND P0, PT, R6, UR6, PT ;  /* 0x0000000606007c0c */ /* 0x001fe2000bf03070 */
[----:B------:R-:W-:Y:S02]  /*0af0*/  IMAD.U32 R16, RZ, RZ, UR6 ;  /* 0x00000006ff107e24 */ /* 0x000fe4000f8e00ff */
[----:B------:R-:W-:Y:S02]  /*0b00*/  IMAD.U32 R0, RZ, RZ, UR7 ;  /* 0x00000007ff007e24 */ /* 0x000fe4000f8e00ff */
[----:B------:R-:W-:-:S03]  /*0b10*/  IMAD.U32 R17, RZ, RZ, UR7 ;  /* 0x00000007ff117e24 */ /* 0x000fc6000f8e00ff */
[----:B------:R-:W-:Y:S02]  /*0b20*/  ISETP.GE.U32.AND.EX P0, PT, R0, R7, PT, P0 ;  /* 0x000000070000720c */ /* 0x000fe40003f06100 */
[----:B------:R-:W-:-:S11]  /*0b30*/  PRMT R0, RZ, 0x7610, R0 ;  /* 0x00007610ff007816 */ /* 0x000fd60000000000 */
[----:B------:R-:W-:Y:S05]  /*0b40*/  @P0 BRA `(.L_x_9) ;  /* 0x00000004008c0947 */ /* 0x000fea0003800000 */
[----:B------:R-:W-:Y:S01]  /*0b50*/  I2FP.F32.U32 R0, UR4 ;  /* 0x0000000400007c45 */ /* 0x000fe20008201000 */
[----:B------:R-:W-:Y:S01]  /*0b60*/  ULDC.64 UR16, c[0x0][0x628] ;  /* 0x00018a0000107ab9 */ /* 0x000fe20000000a00 */
[----:B------:R-:W-:Y:S01]  /*0b70*/  ULDC UR6, c[0x0][0x150] ;  /* 0x0000540000067ab9 */ /* 0x000fe20000000800 */
[----:B------:R-:W-:Y:S01]  /*0b80*/  ISETP.NE.U32.AND P0, PT, RZ, UR16, PT ;  /* 0x00000010ff007c0c */ /* 0x000fe2000bf05070 */
[----:B------:R-:W-:Y:S01]  /*0b90*/  ULDC UR15, c[0x0][0x630] ;  /* 0x00018c00000f7ab9 */ /* 0x000fe20000000800 */
[----:B------:R-:W-:Y:S01]  /*0ba0*/  FMUL R0, R0, UR6 ;  /* 0x0000000600007c20 */ /* 0x000fe20008400000 */
[----:B------:R-:W-:Y:S01]  /*0bb0*/  R2UR UR19, R16 ;  /* 0x00000000101372ca */ /* 0x000fe200000e0000 */
[----:B------:R-:W-:Y:S01]  /*0bc0*/  ULDC UR21, c[0x0][0x154] ;  /* 0x0000550000157ab9 */ /* 0x000fe20000000800 */
[----:B------:R-:W-:Y:S01]  /*0bd0*/  ISETP.NE.AND.EX P0, PT, RZ, UR17, PT, P0 ;  /* 0x00000011ff007c0c */ /* 0x000fe2000bf05300 */
[----:B------:R0:W1:Y:S01]  /*0be0*/  F2I.U32.TRUNC.NTZ R2, R0 ;  /* 0x0000000000027305 */ /* 0x000062000020f000 */
[----:B------:R-:W-:-:S02]  /*0bf0*/  R2UR UR20, R17 ;  /* 0x00000000111472ca */ /* 0x000fc400000e0000 */
[----:B------:R-:W-:Y:S02]  /*0c00*/  R2UR UR6, R16 ;  /* 0x00000000100672ca */ /* 0x000fe400000e0000 */
[----:B------:R-:W-:-:S07]  /*0c10*/  R2UR UR7, R17 ;  /* 0x00000000110772ca */ /* 0x000fce00000e0000 */
[----:B0-----:R-:W-:Y:S08]  /*0c20*/  @!P0 BRA `(.L_x_10) ;  /* 0x0000000000308947 */ /* 0x001ff00003800000 */
[----:B------:R-:W-:Y:S01]  /*0c30*/  R2UR UR6, R16 ;  /* 0x00000000100672ca */ /* 0x000fe200000e0000 */
[----:B------:R-:W-:Y:S01]  /*0c40*/  ULDC UR12, c[0x0][0x634] ;  /* 0x00018d00000c7ab9 */ /* 0x000fe20000000800 */
[----:B------:R-:W-:-:S11]  /*0c50*/  R2UR UR14, R17 ;  /* 0x00000000110e72ca */ /* 0x000fd600000e0000 */
[----:B------:R-:W-:-:S04]  /*0c60*/  UIADD3 UR12, UP1, UR6, UR12, URZ ;  /* 0x0000000c060c7290 */ /* 0x000fc8000ff3e03f */
[----:B------:R-:W-:-:S04]  /*0c70*/  UIADD3.X UR14, URZ, UR14, URZ, UP1, !UPT ;  /* 0x0000000e3f0e7290 */ /* 0x000fc80008ffe43f */
[----:B------:R-:W-:-:S04]  /*0c80*/  UIMAD.WIDE.U32 UR6, UR14, UR16, URZ ;  /* 0x000000100e0672a5 */ /* 0x000fc8000f8e003f */
[----:B------:R-:W-:Y:S02]  /*0c90*/  UIMAD.WIDE.U32 UR10, UP1, UR12, UR17, UR6 ;  /* 0x000000110c0a72a5 */ /* 0x000fe4000f820006 */
[----:B------:R-:W-:Y:S02]  /*0ca0*/  UIMAD.WIDE.U32 UR6, UR12, UR16, URZ ;  /* 0x000000100c0672a5 */ /* 0x000fe4000f8e003f */
[----:B------:R-:W-:Y:S02]  /*0cb0*/  UIADD3.X UR13, URZ, URZ, URZ, UP1, !UPT ;  /* 0x0000003f3f0d7290 */ /* 0x000fe40008ffe43f */
[----:B------:R-:W-:Y:S01]  /*0cc0*/  UIADD3 URZ, UP1, UR7, UR10, URZ ;  /* 0x0000000a073f7290 */ /* 0x000fe2000ff3e03f */
[----:B------:R-:W-:-:S03]  /*0cd0*/  UMOV UR12, UR11 ;  /* 0x0000000b000c7c82 */ /* 0x000fc60008000000 */
[----:B------:R-:W-:-:S12]  /*0ce0*/  UIMAD.WIDE.U32.X UR6, UR14, UR17, UR12, UP1 ;  /* 0x000000110e0672a5 */ /* 0x000fd800088e040c */
.L_x_10:
[----:B------:R-:W-:Y:S01]  /*0cf0*/  USHF.R.U64 UR5, UR6, UR15, UR7 ;  /* 0x0000000f06057299 */ /* 0x000fe20008001207 */
[----:B------:R-:W-:Y:S01]  /*0d00*/  I2FP.F32.U32 R0, UR9 ;  /* 0x0000000900007c45 */ /* 0x000fe20008201000 */
[----:B------:R-:W-:Y:S01]  /*0d10*/  USHF.R.U32.HI UR6, URZ, UR15, UR7 ;  /* 0x0000000f3f067299 */ /* 0x000fe20008011607 */
[----:B-1----:R-:W-:Y:S01]  /*0d20*/  R2UR UR14, R2 ;  /* 0x00000000020e72ca */ /* 0x002fe200000e0000 */
[----:B------:R-:W-:Y:S02]  /*0d30*/  UIADD3 UR17, UP1, URZ, -UR5, URZ ;  /* 0x800000053f117290 */ /* 0x000fe4000ff3e03f */
[----:B------:R-:W-:Y:S01]  /*0d40*/  FMUL R0, R0, UR21 ;  /* 0x0000001500007c20 */ /* 0x000fe20008400000 */
[----:B------:R-:W-:Y:S01]  /*0d50*/  ULDC.64 UR10, c[0x0][0x620] ;  /* 0x00018800000a7ab9 */ /* 0x000fe20000000a00 */
[----:B------:R-:W-:Y:S01]  /*0d60*/  UIADD3.X UR6, URZ, ~UR6, URZ, UP1, !UPT ;  /* 0x800000063f067290 */ /* 0x000fe20008ffe43f */
[----:B------:R-:W-:Y:S01]  /*0d70*/  UMOV UR12, UR19 ;  /* 0x00000013000c7c82 */ /* 0x000fe20008000000 */
[----:B------:R-:W-:-:S02]  /*0d80*/  UMOV UR13, UR20 ;  /* 0x00000014000d7c82 */ /* 0x000fc40008000000 */
[----:B------:R-:W-:Y:S01]  /*0d90*/  UIMAD UR6, UR6, UR10, URZ ;  /* 0x0000000a060672a4 */ /* 0x000fe2000f8e023f */
[----:B------:R-:W0:Y:S01]  /*0da0*/  F2I.U32.TRUNC.NTZ R0, R0 ;  /* 0x0000000000007305 */ /* 0x000e22000020f000 */
[----:B------:R-:W-:Y:S02]  /*0db0*/  UIMAD.WIDE.U32 UR12, UR17, UR10, UR12 ;  /* 0x0000000a110c72a5 */ /* 0x000fe4000f8e000c */
[----:B------:R-:W-:Y:S01]  /*0dc0*/  UIMAD UR17, UR17, UR11, UR6 ;  /* 0x0000000b111172a4 */ /* 0x000fe2000f8e0206 */
[----:B------:R-:W-:Y:S01]  /*0dd0*/  ULDC UR24, c[0x0][0x658] ;  /* 0x0001960000187ab9 */ /* 0x000fe20000000800 */
[----:B------:R-:W-:Y:S02]  /*0de0*/  UMOV UR22, 0xffffffff ;  /* 0xffffffff00167882 */ /* 0x000fe40000000000 */
[----:B------:R-:W-:Y:S01]  /*0df0*/  UIADD3 UR17, UR13, UR17, URZ ;  /* 0x000000110d117290 */ /* 0x000fe2000fffe03f */
[----:B------:R-:W-:Y:S01]  /*0e00*/  ULDC UR19, c[0x0][0x618] ;  /* 0x0001860000137ab9 */ /* 0x000fe20000000800 */
[----:B------:R-:W-:Y:S01]  /*0e10*/  ULDC.64 UR6, c[0x0][0x640] ;  /* 0x0001900000067ab9 */ /* 0x000fe20000000a00 */
[----:B------:R-:W-:Y:S01]  /*0e20*/  USHF.L.U32 UR13, UR22, UR24, URZ ;  /* 0x00000018160d7299 */ /* 0x000fe2000800063f */
[----:B------:R-:W-:Y:S01]  /*0e30*/  ISETP.NE.U32.AND P0, PT, RZ, UR6, PT ;  /* 0x00000006ff007c0c */ /* 0x000fe2000bf05070 */
[----:B------:R-:W-:-:S02]  /*0e40*/  USHF.R.U64 UR22, UR12, UR19, UR17 ;  /* 0x000000130c167299 */ /* 0x000fc40008001211 */
[----:B------:R-:W-:Y:S01]  /*0e50*/  USHF.R.U32.HI UR12, URZ, UR19, UR17 ;  /* 0x000000133f0c7299 */ /* 0x000fe20008011611 */
[----:B0-----:R-:W-:Y:S01]  /*0e60*/  R2UR UR16, R0 ;  /* 0x00000000001072ca */ /* 0x001fe200000e0000 */
[----:B------:R-:W-:Y:S01]  /*0e70*/  ULDC UR21, c[0x0][0x608] ;  /* 0x0001820000157ab9 */ /* 0x000fe20000000800 */
[----:B------:R-:W-:Y:S01]  /*0e80*/  ISETP.NE.AND.EX P0, PT, RZ, UR7, PT, P0 ;  /* 0x00000007ff007c0c */ /* 0x000fe2000bf05300 */
[----:B------:R-:W-:Y:S02]  /*0e90*/  USHF.R.U64 UR26, UR22, UR21, UR12 ;  /* 0x00000015161a7299 */ /* 0x000fe4000800120c */
[----:B------:R-:W-:Y:S01]  /*0ea0*/  USHF.R.U32.HI UR12, URZ, UR21, UR12 ;  /* 0x000000153f0c7299 */ /* 0x000fe2000801160c */
[----:B------:R-:W-:Y:S01]  /*0eb0*/  UMOV UR20, 0x1 ;  /* 0x0000000100147882 */ /* 0x000fe20000000000 */
[----:B------:R-:W-:Y:S02]  /*0ec0*/  UIADD3 UR14, -UR14, URZ, URZ ;  /* 0x0000003f0e0e7290 */ /* 0x000fe4000fffe13f */
[----:B------:R-:W-:-:S02]  /*0ed0*/  USHF.R.U64 UR27, UR26, UR24, UR12 ;  /* 0x000000181a1b7299 */ /* 0x000fc4000800120c */
[----:B------:R-:W-:Y:S01]  /*0ee0*/  USHF.L.U32 UR19, UR20, UR24, URZ ;  /* 0x0000001814137299 */ /* 0x000fe2000800063f */
[----:B------:R-:W-:Y:S01]  /*0ef0*/  ULDC UR15, c[0x0][0x144] ;  /* 0x00005100000f7ab9 */ /* 0x000fe20000000800 */
[----:B------:R-:W-:Y:S01]  /*0f00*/  ULDC UR10, c[0x0][0x600] ;  /* 0x00018000000a7ab9 */ /* 0x000fe20000000800 */
[----:B------:R-:W-:Y:S02]  /*0f10*/  ULOP3.LUT UR20, URZ, UR13, URZ, 0x33, !UPT ;  /* 0x0000000d3f147292 */ /* 0x000fe4000f8e333f */
[----:B------:R-:W-:Y:S02]  /*0f20*/  USHF.R.U32.HI UR13, URZ, UR24, UR12 ;  /* 0x000000183f0d7299 */ /* 0x000fe4000801160c */
[----:B------:R-:W-:Y:S02]  /*0f30*/  UIADD3 UR11, UR10, -0x1, URZ ;  /* 0xffffffff0a0b7890 */ /* 0x000fe4000fffe03f */
[----:B------:R-:W-:Y:S02]  /*0f40*/  UIADD3 UR23, -UR16, URZ, URZ ;  /* 0x0000003f10177290 */ /* 0x000fe4000fffe13f */
[----:B------:R-:W-:Y:S01]  /*0f50*/  UIMAD UR4, UR15, UR14, UR4 ;  /* 0x0000000e0f0472a4 */ /* 0x000fe2000f8e0204 */
[----:B------:R-:W-:Y:S01]  /*0f60*/  ULDC UR28, c[0x0][0x148] ;  /* 0x00005200001c7ab9 */ /* 0x000fe20000000800 */
[----:B------:R-:W-:Y:S01]  /*0f70*/  ULDC UR24, c[0x0][0x648] ;  /* 0x0001920000187ab9 */ /* 0x000fe20000000800 */
[----:B------:R-:W-:Y:S01]  /*0f80*/  ULDC UR25, c[0x0][0x638] ;  /* 0x00018e0000197ab9 */ /* 0x000fe20000000800 */
[----:B------:R-:W-:Y:S01]  /*0f90*/  UMOV UR12, UR27 ;  /* 0x0000001b000c7c82 */ /* 0x000fe20008000000 */
[----:B------:R-:W-:Y:S07]  /*0fa0*/  @!P0 BRA `(.L_x_11) ;  /* 0x0000000000308947 */ /* 0x000fee0003800000 */
[----:B------:R-:W-:Y:S02]  /*0fb0*/  ULDC UR16, c[0x0][0x64c] ;  /* 0x0001930000107ab9 */ /* 0x000fe40000000800 */
        /* <DEDUP_REMOVED lines=8> */
[----:B------:R-:W-:-:S07]  /*1040*/  UIMAD.WIDE.U32.X UR6, UR21, UR7, UR16, UP1 ;  /* 0x00000007150672a5 */ /* 0x000fce00088e0410 */
[----:B------:R-:W-:Y:S01]  /*1050*/  UMOV UR12, UR6 ;  /* 0x00000006000c7c82 */ /* 0x000fe20008000000 */
[----:B------:R-:W-:-:S05]  /*1060*/  UMOV UR13, UR7 ;  /* 0x00000007000d7c82 */ /* 0x000fca0008000000 */
.L_x_11:
[----:B------:R-:W-:Y:S01]  /*1070*/  UISETP.NE.AND UP1, UPT, UR45, URZ, UPT ;  /* 0x0000003f2d00728c */ /* 0x000fe2000bf25270 */
[----:B------:R-:W-:Y:S01]  /*1080*/  IMAD.MOV.U32 R0, RZ, RZ, 0x1 ;  /* 0x00000001ff007424 */ /* 0x000fe200078e00ff */
[----:B------:R-:W-:Y:S01]  /*1090*/  USHF.R.U64 UR6, UR12, UR24, UR13 ;  /* 0x000000180c067299 */ /* 0x000fe2000800120d */
[----:B------:R-:W-:Y:S01]  /*10a0*/  IMAD.U32 R19, RZ, RZ, UR5 ;  /* 0x00000005ff137e24 */ /* 0x000fe2000f8e00ff */
[----:B------:R-:W-:Y:S02]  /*10b0*/  ULOP3.LUT UR20, UR26, UR20, URZ, 0xc0, !UPT ;  /* 0x000000141a147292 */ /* 0x000fe4000f8ec03f */
[----:B------:R-:W-:Y:S02]  /*10c0*/  UIADD3 UR7, -UR6, URZ, URZ ;  /* 0x0000003f06077290 */ /* 0x000fe4000fffe13f */
[----:B------:R-:W-:Y:S02]  /*10d0*/  UIMAD UR19, UR19, UR6, UR20 ;  /* 0x00000006131372a4 */ /* 0x000fe4000f8e0214 */
[----:B------:R-:W-:-:S02]  /*10e0*/  ULOP3.LUT UR11, UR22, UR11, URZ, 0xc0, !UPT ;  /* 0x0000000b160b7292 */ /* 0x000fc4000f8ec03f */
[----:B------:R-:W-:Y:S02]  /*10f0*/  @UP1 UIMAD UR4, UR28, UR23, UR9 ;  /* 0x000000171c0412a4 */ /* 0x000fe4000f8e0209 */
[----:B------:R-:W-:-:S03]  /*1100*/  UIMAD UR6, UR7, UR25, UR27 ;  /* 0x00000019070672a4 */ /* 0x000fc6000f8e021b */
[----:B------:R-:W-:Y:S01]  /*1110*/  ULDC UR7, c[0x0][0x610] ;  /* 0x0001840000077ab9 */ /* 0x000fe20000000800 */
[----:B------:R-:W-:Y:S02]  /*1120*/  UIMAD UR6, UR6, UR10, UR11 ;  /* 0x0000000a060672a4 */ /* 0x000fe4000f8e020b */
[----:B------:R-:W-:-:S04]  /*1130*/  UIMAD UR4, UR19, UR7, UR4 ;  /* 0x00000007130472a4 */ /* 0x000fc8000f8e0204 */
[----:B------:R-:W-:Y:S02]  /*1140*/  USEL UR7, UR6, UR4, !UP1 ;  /* 0x0000000406077287 */ /* 0x000fe4000c800000 */
[----:B------:R-:W-:-:S04]  /*1150*/  USEL UR4, UR4, UR6, !UP1 ;  /* 0x0000000604047287 */ /* 0x000fc8000c800000 */
[----:B------:R-:W-:Y:S02]  /*1160*/  IMAD.U32 R2, RZ, RZ, UR7 ;  /* 0x00000007ff027e24 */ /* 0x000fe4000f8e00ff */
[----:B------:R-:W-:-:S07]  /*1170*/  IMAD.U32 R18, RZ, RZ, UR4 ;  /* 0x00000004ff127e24 */ /* 0x000fce000f8e00ff */
.L_x_9:
[----:B------:R-:W-:Y:S02]  /*1180*/  ULDC UR4, c[0x0][0x28c] ;  /* 0x0000a30000047ab9 */ /* 0x000fe40000000800 */
[----:B------:R-:W-:-:S04]  /*1190*/  UIADD3 UR4, UR4, 0x7f, URZ ;  /* 0x0000007f04047890 */ /* 0x000fc8000fffe03f */
[----:B------:R-:W-:-:S04]  /*11a0*/  USHF.R.S32.HI UR5, URZ, 0x1f, UR4 ;  /* 0x0000001f3f057899 */ /* 0x000fc80008011404 */
[----:B------:R-:W-:-:S04]  /*11b0*/  ULEA.HI UR5, UR5, UR4, URZ, 0x7 ;  /* 0x0000000405057291 */ /* 0x000fc8000f8f383f */
[----:B------:R-:W-:Y:S01]  /*11c0*/  USHF.R.S32.HI UR38, URZ, 0x7, UR5 ;  /* 0x000000073f267899 */ /* 0x000fe20008011405 */
[----:B------:R-:W-:Y:S11]  /*11d0*/  @!P1 BRA `(.L_x_12) ;  /* 0x0000004000bc9947 */ /* 0x000ff60003800000 */
[----:B------:R-:W-:-:S06]  /*11e0*/  UISETP.GT.U32.AND UP1, UPT, UR18, 0x1, UPT ;  /* 0x000000011200788c */ /* 0x000fcc000bf24070 */
[----:B------:R-:W-:-:S13]  /*11f0*/  PLOP3.LUT P0, PT, PT, PT, UP1, 0x80, 0x0 ;  /* 0x000000000000781c */ /* 0x000fda0003f0f018 */
[----:B------:R-:W-:Y:S05]  /*1200*/  @P0 EXIT ;  /* 0x000000000000094d */ /* 0x000fea0003800000 */
.L_x_13:
[----:B------:R-:W-:-:S08]  /*1210*/  NOP ;  /* 0x0000000000007918 */ /* 0x000fd00000000000 */
[----:B------:R-:W0:Y:S02]  /*1220*/  USETMAXREG.TRY_ALLOC.CTAPOOL UP1, 0xe8 ;  /* 0x000000e8000079c8 */ /* 0x000e240008020600 */
[----:B0-----:R-:W-:-:S13]  /*1230*/  PLOP3.LUT P0, PT, PT, PT, UP1, 0x80, 0x0 ;  /* 0x000000000000781c */ /* 0x001fda0003f0f018 */
[----:B------:R-:W-:Y:S05]  /*1240*/  @!P0 BRA `(.L_x_13) ;  /* 0xfffffffc00f08947 */ /* 0x000fea000383ffff */
[----:B------:R-:W-:-:S13]  /*1250*/  LOP3.LUT P0, RZ, R0, 0xff, RZ, 0xc0, !PT ;  /* 0x000000ff00ff7812 */ /* 0x000fda000780c0ff */
[----:B------:R-:W-:Y:S05]  /*1260*/  @!P0 EXIT ;  /* 0x000000000000894d */ /* 0x000fea0003800000 */
[----:B------:R-:W-:Y:S01]  /*1270*/  SHF.R.S32.HI R0, RZ, 0x1f, R3 ;  /* 0x0000001fff007819 */ /* 0x000fe20000011403 */
[----:B------:R-:W0:Y:S01]  /*1280*/  S2UR UR5, SR_CgaCtaId ;  /* 0x00000000000579c3 */ /* 0x000e220000008800 */
[----:B------:R-:W-:Y:S02]  /*1290*/  USHF.R.U32.HI UR4, URZ, 0x1, UR38 ;  /* 0x000000013f047899 */ /* 0x000fe40008011626 */
[CC--:B------:R-:W-:Y:S01]  /*12a0*/  LEA.HI R4, R0.reuse, R3.reuse, RZ, 0x2 ;  /* 0x0000000300047211 */ /* 0x0c0fe200078f10ff */
[----:B------:R-:W-:Y:S01]  /*12b0*/  UMOV UR40, 0x400 ;  /* 0x0000040000287882 */ /* 0x000fe20000000000 */
[----:B------:R-:W-:Y:S01]  /*12c0*/  LEA.HI R0, R0, R3, RZ, 0x5 ;  /* 0x0000000300007211 */ /* 0x000fe200078f28ff */
[----:B------:R-:W-:Y:S01]  /*12d0*/  ULOP3.LUT UR43, UR38, 0x1, URZ, 0xc0, !UPT ;  /* 0x00000001262b7892 */ /* 0x000fe2000f8ec03f */
[--C-:B------:R-:W-:Y:S01]  /*12e0*/  SHF.R.S32.HI R56, RZ, 0x2, R4.reuse ;  /* 0x00000002ff387819 */ /* 0x100fe20000011404 */
[----:B------:R-:W1:Y:S01]  /*12f0*/  LDC.64 R6, c[0x0][0x5c8] ;  /* 0x00017200ff067b82 */ /* 0x000e620000000a00 */
[----:B------:R-:W-:Y:S01]  /*1300*/  SHF.R.S32.HI R5, RZ, 0x1f, R4 ;  /* 0x0000001fff057819 */ /* 0x000fe20000011404 */
[----:B------:R-:W-:Y:S01]  /*1310*/  ULOP3.LUT UR4, UR4, 0x1, URZ, 0xc0, !UPT ;  /* 0x0000000104047892 */ /* 0x000fe2000f8ec03f */
[----:B------:R-:W-:Y:S01]  /*1320*/  LOP3.LUT R4, R4, 0xfffffffc, RZ, 0xc0, !PT ;  /* 0xfffffffc04047812 */ /* 0x000fe200078ec0ff */
[----:B------:R-:W-:Y:S01]  /*1330*/  USEL UR43, UR43, URZ, !UP0 ;  /* 0x0000003f2b2b7287 */ /* 0x000fe2000c000000 */
[----:B------:R-:W-:Y:S01]  /*1340*/  LEA.HI R5, R5, R56, RZ, 0x3 ;  /* 0x0000003805057211 */ /* 0x000fe200078f18ff */
[----:B------:R-:W-:-:S02]  /*1350*/  UISETP.EQ.U32.AND UP0, UPT, UR4, 0x1, !UP0 ;  /* 0x000000010400788c */ /* 0x000fc4000c702070 */
[----:B------:R-:W-:Y:S01]  /*1360*/  IMAD.IADD R4, R3, 0x1, -R4 ;  /* 0x0000000103047824 */ /* 0x000fe200078e0a04 */
[----:B------:R-:W-:Y:S01]  /*1370*/  LOP3.LUT R5, R5, 0xfffffff8, RZ, 0xc0, !PT ;  /* 0xfffffff805057812 */ /* 0x000fe200078ec0ff */
[----:B------:R-:W-:Y:S01]  /*1380*/  ULDC.64 UR48, c[0x0][0x288] ;  /* 0x0000a20000307ab9 */ /* 0x000fe20000000a00 */
[----:B------:R-:W-:Y:S01]  /*1390*/  UISETP.LT.AND UP1, UPT, UR38, 0x1, UPT ;  /* 0x000000012600788c */ /* 0x000fe2000bf21270 */
[----:B------:R-:W-:Y:S01]  /*13a0*/  IMAD.SHL.U32 R58, R4, 0x2, RZ ;  /* 0x00000002043a7824 */ /* 0x000fe200078e00ff */
[----:B------:R-:W-:Y:S01]  /*13b0*/  ULDC UR42, c[0x0][0x658] ;  /* 0x00019600002a7ab9 */ /* 0x000fe20000000800 */
[----:B------:R-:W-:Y:S01]  /*13c0*/  IMAD.IADD R56, R56, 0x1, -R5 ;  /* 0x0000000138387824 */ /* 0x000fe200078e0a05 */
[----:B------:R-:W-:Y:S01]  /*13d0*/  SHF.R.S32.HI R5, RZ, 0x5, R0 ;  /* 0x00000005ff057819 */ /* 0x000fe20000011400 */
[----:B------:R-:W-:Y:S01]  /*13e0*/  VIADD R0, R63, 0xffffffff ;  /* 0xffffffff3f007836 */ /* 0x000fe20000000000 */
[----:B0-----:R-:W-:Y:S01]  /*13f0*/  ULEA UR40, UR5, UR40, 0x18 ;  /* 0x0000002805287291 */ /* 0x001fe2000f8ec03f */
[----:B------:R-:W-:Y:S01]  /*1400*/  IMAD.U32 R3, RZ, RZ, UR48 ;  /* 0x00000030ff037e24 */ /* 0x000fe2000f8e00ff */
[--C-:B------:R-:W-:Y:S01]  /*1410*/  SHF.R.S32.HI R57, RZ, 0x1f, R56.reuse ;  /* 0x0000001fff397819 */ /* 0x100fe20000011438 */
[C-C-:B------:R-:W-:Y:S01]  /*1420*/  IMAD R65, R5.reuse, -0x10, -R56.reuse ;  /* 0xfffffff005417824 */ /* 0x140fe200078e0a38 */
[C---:B------:R-:W-:Y:S01]  /*1430*/  ISETP.NE.AND P0, PT, R0.reuse, RZ, PT ;  /* 0x000000ff0000720c */ /* 0x040fe20003f05270 */
[----:B------:R-:W-:Y:S01]  /*1440*/  UIADD3 UR4, UR40, 0x100, URZ ;  /* 0x0000010028047890 */ /* 0x000fe2000fffe03f */
[----:B------:R-:W-:Y:S01]  /*1450*/  IMAD.SHL.U32 R0, R0, 0x8, RZ ;  /* 0x0000000800007824 */ /* 0x000fe200078e00ff */
[----:B------:R-:W-:Y:S01]  /*1460*/  UIADD3 UR5, UR40, 0x10100, URZ ;  /* 0x0001010028057890 */ /* 0x000fe2000fffe03f */
[----:B------:R-:W-:Y:S01]  /*1470*/  IMAD.WIDE R56, R5, 0x10, R56 ;  /* 0x0000001005387825 */ /* 0x000fe200078e0238 */
[----:B------:R-:W-:Y:S01]  /*1480*/  UIADD3 UR52, UR40, 0x30, URZ ;  /* 0x0000003028347890 */ /* 0x000fe2000fffe03f */
[----:B-1----:R-:W-:Y:S01]  /*1490*/  SHF.L.U64.HI R60, R6, 0x3, R7 ;  /* 0x00000003063c7819 */ /* 0x002fe20000010207 */
[----:B------:R-:W-:Y:S01]  /*14a0*/  USHF.R.U32.HI UR4, URZ, 0x4, UR4 ;  /* 0x000000043f047899 */ /* 0x000fe20008011604 */
[----:B------:R-:W-:Y:S01]  /*14b0*/  LOP3.LUT R0, R0, 0x8, RZ, 0xc0, !PT ;  /* 0x0000000800007812 */ /* 0x000fe200078ec0ff */
[----:B------:R-:W-:Y:S01]  /*14c0*/  USHF.R.U32.HI UR5, URZ, 0x4, UR5 ;  /* 0x000000043f057899 */ /* 0x000fe20008011605 */
[----:B------:R-:W-:Y:S01]  /*14d0*/  IMAD.SHL.U32 R61, R6, 0x8, RZ ;  /* 0x00000008063d7824 */ /* 0x000fe200078e00ff */
[----:B------:R-:W-:Y:S01]  /*14e0*/  UMOV UR6, 0xffffffff ;  /* 0xffffffff00067882 */ /* 0x000fe20000000000 */
[----:B------:R-:W-:Y:S01]  /*14f0*/  ULDC UR8, c[0x0][0x284] ;  /* 0x0000a10000087ab9 */ /* 0x000fe20000000800 */
[----:B------:R-:W-:Y:S01]  /*1500*/  USEL UR50, UR38, 0x1, UP1 ;  /* 0x0000000126327887 */ /* 0x000fe20008800000 */
[----:B------:R-:W-:Y:S01]  /*1510*/  SEL R66, RZ, 0x1, P0 ;  /* 0x00000001ff427807 */ /* 0x000fe20000000000 */
[----:B------:R-:W-:Y:S01]  /*1520*/  USHF.L.U32 UR6, UR6, UR42, URZ ;  /* 0x0000002a06067299 */ /* 0x000fe2000800063f */
[----:B------:R-:W-:Y:S01]  /*1530*/  IMAD R62, R4, -0x2, R3 ;  /* 0xfffffffe043e7824 */ /* 0x000fe200078e0203 */
[----:B------:R-:W-:Y:S01]  /*1540*/  ULOP3.LUT UR4, UR4, 0x3fff, URZ, 0xc0, !UPT ;  /* 0x00003fff04047892 */ /* 0x000fe2000f8ec03f */
[----:B------:R-:W-:Y:S01]  /*1550*/  LEA R63, R63, UR52, 0x3 ;  /* 0x000000343f3f7c11 */ /* 0x000fe2000f8e18ff */
[----:B------:R-:W-:Y:S01]  /*1560*/  ULOP3.LUT UR5, UR5, 0x3fff, URZ, 0xc0, !UPT ;  /* 0x00003fff05057892 */ /* 0x000fe2000f8ec03f */
[C---:B------:R-:W-:Y:S01]  /*1570*/  LOP3.LUT R67, R0.reuse, 0x8, RZ, 0x3c, !PT ;  /* 0x0000000800437812 */ /* 0x040fe200078e3cff */
[----:B------:R-:W-:Y:S01]  /*1580*/  VIADD R65, R65, UR8 ;  /* 0x0000000841417c36 */ /* 0x000fe20008000000 */
[----:B------:R-:W-:Y:S01]  /*1590*/  LOP3.LUT R64, R0, 0x18, RZ, 0x3c, !PT ;  /* 0x0000001800407812 */ /* 0x000fe200078e3cff */
[----:B------:R-:W-:Y:S01]  /*15a0*/  ULDC UR41, c[0x0][0x600] ;  /* 0x0001800000297ab9 */ /* 0x000fe20000000800 */
[----:B------:R-:W-:Y:S01]  /*15b0*/  SHF.R.S32.HI R59, RZ, 0x1f, R58 ;  /* 0x0000001fff3b7819 */ /* 0x000fe2000001143a */
[----:B------:R-:W-:Y:S01]  /*15c0*/  UMOV UR7, 0x1 ;  /* 0x0000000100077882 */ /* 0x000fe20000000000 */
[----:B------:R-:W-:-:S02]  /*15d0*/  ULOP3.LUT UR51, UR39, 0x1, URZ, 0xfc, !UPT ;  /* 0x0000000127337892 */ /* 0x000fc4000f8efc3f */
[----:B------:R-:W-:Y:S02]  /*15e0*/  USHF.L.U64.HI UR36, UR54, 0x1, UR37 ;  /* 0x0000000136247899 */ /* 0x000fe40008010225 */
[----:B------:R-:W-:Y:S02]  /*15f0*/  UIADD3 UR49, UR49, 0xfe, URZ ;  /* 0x000000fe31317890 */ /* 0x000fe4000fffe03f */
[----:B------:R-:W-:Y:S02]  /*1600*/  UIADD3 UR41, UR41, -0x1, URZ ;  /* 0xffffffff29297890 */ /* 0x000fe4000fffe03f */
[----:B------:R-:W-:Y:S02]  /*1610*/  USHF.L.U32 UR42, UR7, UR42, URZ ;  /* 0x0000002a072a7299 */ /* 0x000fe4000800063f */
[----:B------:R-:W-:Y:S02]  /*1620*/  UIADD3 UR50, -UR50, UR38, URZ ;  /* 0x0000002632327290 */ /* 0x000fe4000fffe13f */
[----:B------:R-:W-:-:S02]  /*1630*/  ULOP3.LUT UR44, URZ, UR6, URZ, 0x33, !UPT ;  /* 0x000000063f2c7292 */ /* 0x000fc4000f8e333f */
[----:B------:R-:W-:Y:S02]  /*1640*/  USEL UR46, URZ, 0x1, !UP0 ;  /* 0x000000013f2e7887 */ /* 0x000fe4000c000000 */
[----:B------:R-:W-:Y:S02]  /*1650*/  ULOP3.LUT UR47, UR4, 0x10000, URZ, 0xfc, !UPT ;  /* 0x00010000042f7892 */ /* 0x000fe4000f8efc3f */
[----:B------:R-:W-:-:S12]  /*1660*/  ULOP3.LUT UR48, UR5, 0x10000, URZ, 0xfc, !UPT ;  /* 0x0001000005307892 */ /* 0x000fd8000f8efc3f */
.L_x_97:
[----:B------:R-:W-:-:S04]  /*1670*/  SHF.L.U32 R0, R66, 0x1f, RZ ;  /* 0x0000001f42007819 */ /* 0x000fc800000006ff */
[----:B------:R-:W0:Y:S02]  /*1680*/  SYNCS.PHASECHK.TRANS64.TRYWAIT P0, [R63+URZ+-0x8], R0 ;  /* 0xfffff8003f0075a7 */ /* 0x000e24000800017f */
[----:B012345:R-:W-:Y:S05]  /*1690*/  @!P0 BRA `(.L_x_14) ;  /* 0x0000004c00b88947 */ /* 0x03ffea0003800000 */
.L_x_117:
[----:B------:R-:W-:Y:S02]  /*16a0*/  ULDC UR4, c[0x0][0x28c] ;  /* 0x0000a30000047ab9 */ /* 0x000fe40000000800 */
[----:B------:R-:W-:-:S13]  /*16b0*/  ISETP.LT.AND P0, PT, RZ, UR4, PT ;  /* 0x00000004ff007c0c */ /* 0x000fda000bf01270 */
[----:B------:R-:W-:Y:S05]  /*16c0*/  @P0 BRA `(.L_x_15) ;  /* 0x0000000000400947 */ /* 0x000fea0003800000 */
[----:B0-----:R-:W-:Y:S01]  /*16d0*/  MOV R0, 0x0 ;  /* 0x0000000000007802 */ /* 0x001fe20000000f00 */
[----:B------:R-:W-:Y:S01]  /*16e0*/  ULDC.64 UR4, c[0x4][0x68] ;  /* 0x01001a0000047ab9 */ /* 0x000fe20000000a00 */
[----:B------:R-:W-:Y:S01]  /*16f0*/  ULDC.64 UR6, c[0x4][0x8] ;  /* 0x0100020000067ab9 */ /* 0x000fe20000000a00 */
[----:B------:R-:W-:Y:S01]  /*1700*/  IMAD.U32 R4, RZ, RZ, UR4 ;  /* 0x00000004ff047e24 */ /* 0x000fe2000f8e00ff */
[----:B------:R0:W1:Y:S01]  /*1710*/  LDC.64 R14, c[0x4][R0] ;  /* 0x01000000000e7b82 */ /* 0x0000620000000a00 */
[----:B------:R-:W-:Y:S01]  /*1720*/  IMAD.U32 R5, RZ, RZ, UR5 ;  /* 0x00000005ff057e24 */ /* 0x000fe2000f8e00ff */
[----:B------:R-:W-:Y:S01]  /*1730*/  ULDC.64 UR4, c[0x4][0x70] ;  /* 0x01001c0000047ab9 */ /* 0x000fe20000000a00 */
[----:B------:R-:W-:Y:S02]  /*1740*/  IMAD.U32 R10, RZ, RZ, UR6 ;  /* 0x00000006ff0a7e24 */ /* 0x000fe4000f8e00ff */
[----:B------:R-:W-:Y:S02]  /*1750*/  IMAD.U32 R6, RZ, RZ, UR4 ;  /* 0x00000004ff067e24 */ /* 0x000fe4000f8e00ff */
[----:B------:R-:W-:-:S02]  /*1760*/  IMAD.U32 R7, RZ, RZ, UR5 ;  /* 0x00000005ff077e24 */ /* 0x000fc4000f8e00ff */
[----:B------:R-:W-:Y:S02]  /*1770*/  IMAD.U32 R11, RZ, RZ, UR7 ;  /* 0x00000007ff0b7e24 */ /* 0x000fe4000f8e00ff */
[----:B------:R-:W-:Y:S02]  /*1780*/  IMAD.MOV.U32 R8, RZ, RZ, 0x1e1 ;  /* 0x000001e1ff087424 */ /* 0x000fe400078e00ff */
[----:B------:R-:W-:Y:S02]  /*1790*/  IMAD.MOV.U32 R12, RZ, RZ, 0x1 ;  /* 0x00000001ff0c7424 */ /* 0x000fe400078e00ff */
[----:B0-----:R-:W-:-:S07]  /*17a0*/  IMAD.MOV.U32 R13, RZ, RZ, RZ ;  /* 0x000000ffff0d7224 */ /* 0x001fce00078e00ff */
[----:B------:R-:W-:-:S07]  /*17b0*/  LEPC R20, `(.L_x_15) ;  /* 0x000000001014794e */ /* 0x000fce0000000000 */
[----:B-1---5:R-:W-:Y:S05]  /*17c0*/  CALL.ABS.NOINC R14 ;  /* 0x000000000e007343 */ /* 0x022fea0003c00000 */
.L_x_15:
[----:B0-----:R-:W-:-:S05]  /*17d0*/  IMAD.U32 R0, RZ, RZ, UR51 ;  /* 0x00000033ff007e24 */ /* 0x001fca000f8e00ff */
[----:B------:R-:W-:-:S13]  /*17e0*/  ISETP.NE.AND P0, PT, R0, 0x3, PT ;  /* 0x000000030000780c */ /* 0x000fda0003f05270 */
[----:B------:R-:W-:Y:S05]  /*17f0*/  @!P0 BRA `(.L_x_16) ;  /* 0x0000000000048947 */ /* 0x000fea0003800000 */
[----:B------:R-:W-:Y:S01]  /*1800*/  BPT.TRAP 0x1 ;  /* 0x000000040000795c */ /* 0x000fe20000300000 */
.L_x_16:
[----:B------:R-:W-:Y:S02]  /*1810*/  IMAD.U32 R3, RZ, RZ, UR43 ;  /* 0x0000002bff037e24 */ /* 0x000fe4000f8e00ff */
[----:B------:R-:W-:-:S03]  /*1820*/  IMAD.U32 R0, RZ, RZ, UR46 ;  /* 0x0000002eff007e24 */ /* 0x000fc6000f8e00ff */
[----:B------:R-:W-:Y:S02]  /*1830*/  LEA R3, R3, UR40, 0x3 ;  /* 0x0000002803037c11 */ /* 0x000fe4000f8e18ff */
[----:B------:R-:W-:-:S04]  /*1840*/  SHF.L.U32 R0, R0, 0x1f, RZ ;  /* 0x0000001f00007819 */ /* 0x000fc800000006ff */
[----:B------:R0:W1:Y:S01]  /*1850*/  SYNCS.PHASECHK.TRANS64.TRYWAIT P1, [R3+URZ], R0 ;  /* 0x00000000030075a7 */ /* 0x000062000802017f */
[----:B------:R-:W-:Y:S05]  /*1860*/  @!P0 BRA `(.L_x_17) ;  /* 0x0000000000048947 */ /* 0x000fea0003800000 */
[----:B------:R-:W-:Y:S01]  /*1870*/  BPT.TRAP 0x1 ;  /* 0x000000040000795c */ /* 0x000fe20000300000 */
.L_x_17:
[----:B-1----:R-:W-:Y:S05]  /*1880*/  @P1 BRA `(.L_x_18) ;  /* 0x0000000000081947 */ /* 0x002fea0003800000 */
[----:B------:R-:W1:Y:S02]  /*1890*/  SYNCS.PHASECHK.TRANS64.TRYWAIT P1, [R3+URZ], R0 ;  /* 0x00000000030075a7 */ /* 0x000e64000802017f */
[----:B-1----:R-:W-:Y:S05]  /*18a0*/  @!P1 BRA `(.L_x_19) ;  /* 0x0000004c00489947 */ /* 0x002fea0003800000 */
.L_x_18:
[----:B------:R-:W-:Y:S05]  /*18b0*/  WARPSYNC.ALL ;  /* 0x0000000000007948 */ /* 0x000fea0003800000 */
[----:B------:R-:W-:Y:S01]  /*18c0*/  ULEA UR9, UR43, UR47, 0xb ;  /* 0x0000002f2b097291 */ /* 0x000fe2000f8e583f */
[----:B------:R-:W-:Y:S01]  /*18d0*/  WARPGROUP.ARRIVE ;  /* 0x00000000000079c5 */ /* 0x000fe20000000000 */
[----:B------:R-:W-:Y:S01]  /*18e0*/  ULEA UR8, UR43, UR48, 0xb ;  /* 0x000000302b087291 */ /* 0x000fe2000f8e583f */
[----:B01----:R-:W-:Y:S01]  /*18f0*/  IMAD.U32 R0, RZ, RZ, UR50 ;  /* 0x00000032ff007e24 */ /* 0x003fe2000f8e00ff */
[----:B------:R-:W-:Y:S01]  /*1900*/  UMOV UR5, 0x40000040 ;  /* 0x4000004000057882 */ /* 0x000fe20000000000 */
[----:B------:R-:W-:-:S02]  /*1910*/  UMOV UR7, 0x40000040 ;  /* 0x4000004000077882 */ /* 0x000fc40000000000 */
[----:B------:R-:W-:Y:S01]  /*1920*/  UMOV UR4, UR9 ;  /* 0x0000000900047c82 */ /* 0x000fe20008000000 */
[----:B------:R-:W-:Y:S01]  /*1930*/  ISETP.GE.AND P1, PT, R0, 0x1, PT ;  /* 0x000000010000780c */ /* 0x000fe20003f26270 */
[----:B------:R-:W-:Y:S02]  /*1940*/  UMOV UR6, UR8 ;  /* 0x0000000800067c82 */ /* 0x000fe40008000000 */
[----:B------:R-:W-:Y:S01]  /*1950*/  HGMMA.64x64x8.F32.TF32 R24, gdesc[UR4], RZ, !UPT, gsb0 ;  /* 0x04e00000041879f0 */ /* 0x000fe2000c0028ff */
[----:B------:R-:W-:Y:S02]  /*1960*/  UIADD3 UR4, UR9, 0x2, URZ ;  /* 0x0000000209047890 */ /* 0x000fe4000fffe03f */
[----:B------:R-:W-:Y:S01]  /*1970*/  UIADD3 UR6, UR8, 0x2, URZ ;  /* 0x0000000208067890 */ /* 0x000fe2000fffe03f */
[----:B------:R-:W-:Y:S01]  /*1980*/  UMOV UR5, 0x40000040 ;  /* 0x4000004000057882 */ /* 0x000fe20000000000 */
[----:B------:R-:W-:Y:S01]  /*1990*/  UMOV UR7, 0x40000040 ;  /* 0x4000004000077882 */ /* 0x000fe20000000000 */
[----:B------:R-:W-:-:S02]  /*19a0*/  WARPGROUP.DEPBAR.LE gsb0, 0x0 ;  /* 0x00008000000079c5 */ /* 0x000fc40000010000 */
[----:B------:R-:W-:-:S06]  /*19b0*/  WARPGROUP.ARRIVE ;  /* 0x00000000000079c5 */ /* 0x000fcc0000000000 */
[----:B------:R-:W-:Y:S01]  /*19c0*/  HGMMA.64x64x8.F32.TF32 R24, gdesc[UR4], R24, gsb0 ;  /* 0x04e00000041879f0 */ /* 0x000fe20008002818 */
[----:B------:R-:W-:Y:S02]  /*19d0*/  UIADD3 UR4, UR9, 0x4, URZ ;  /* 0x0000000409047890 */ /* 0x000fe4000fffe03f */
[----:B------:R-:W-:Y:S01]  /*19e0*/  UIADD3 UR6, UR8, 0x4, URZ ;  /* 0x0000000408067890 */ /* 0x000fe2000fffe03f */
[----:B------:R-:W-:Y:S01]  /*19f0*/  UMOV UR5, 0x40000040 ;  /* 0x4000004000057882 */ /* 0x000fe20000000000 */
[----:B------:R-:W-:Y:S01]  /*1a00*/  UMOV UR7, 0x40000040 ;  /* 0x4000004000077882 */ /* 0x000fe20000000000 */
[----:B------:R-:W-:Y:S02]  /*1a10*/  WARPGROUP.DEPBAR.LE gsb0, 0x0 ;  /* 0x00008000000079c5 */ /* 0x000fe40000010000 */
        /* <DEDUP_REMOVED lines=92> */
[----:B------:R-:W-:Y:S03]  /*1fe0*/  HGMMA.64x64x8.F32.TF32 R24, gdesc[UR4], R24, gsb0 ;  /* 0x04e00000041879f0 */ /* 0x000fe60008002818 */
[----:B------:R-:W-:Y:S02]  /*1ff0*/  WARPGROUP.DEPBAR.LE gsb0, 0x0 ;  /* 0x00008000000079c5 */ /* 0x000fe40000010000 */
[----:B------:R-:W-:Y:S05]  /*2000*/  @!P1 BRA `(.L_x_20) ;  /* 0x0000000800649947 */ /* 0x000fea0003800000 */
[----:B------:R-:W-:Y:S01]  /*2010*/  UIADD3 UR9, UR43, 0x1, URZ ;  /* 0x000000012b097890 */ /* 0x000fe2000fffe03f */
[----:B------:R-:W-:Y:S01]  /*2020*/  IMAD.U32 R0, RZ, RZ, UR50 ;  /* 0x00000032ff007e24 */ /* 0x000fe2000f8e00ff */
[----:B------:R-:W-:Y:S02]  /*2030*/  UMOV UR8, UR43 ;  /* 0x0000002b00087c82 */ /* 0x000fe40008000000 */
[----:B------:R-:W-:-:S04]  /*2040*/  UISETP.NE.AND UP0, UPT, UR9, 0x2, UPT ;  /* 0x000000020900788c */ /* 0x000fc8000bf05270 */
[----:B------:R-:W-:Y:S02]  /*2050*/  USEL UR4, URZ, 0x1, UP0 ;  /* 0x000000013f047887 */ /* 0x000fe40008000000 */
[----:B------:R-:W-:Y:S02]  /*2060*/  USEL UR9, UR9, URZ, UP0 ;  /* 0x0000003f09097287 */ /* 0x000fe40008000000 */
[----:B------:R-:W-:-:S06]  /*2070*/  ULOP3.LUT UR4, UR46, UR4, URZ, 0x3c, !UPT ;  /* 0x000000042e047292 */ /* 0x000fcc000f8e3c3f */
[----:B------:R-:W-:-:S07]  /*2080*/  IMAD.U32 R5, RZ, RZ, UR4 ;  /* 0x00000004ff057e24 */ /* 0x000fce000f8e00ff */
.L_x_27:
[----:B01----:R-:W-:Y:S05]  /*2090*/  @!P0 BRA `(.L_x_21) ;  /* 0x0000000000048947 */ /* 0x003fea0003800000 */
[----:B------:R-:W-:Y:S01]  /*20a0*/  BPT.TRAP 0x1 ;  /* 0x000000040000795c */ /* 0x000fe20000300000 */
.L_x_21:
[----:B------:R-:W-:Y:S01]  /*20b0*/  ULEA UR4, UR9, UR40, 0x3 ;  /* 0x0000002809047291 */ /* 0x000fe2000f8e183f */
[----:B------:R-:W-:-:S08]  /*20c0*/  SHF.L.U32 R3, R5, 0x1f, RZ ;  /* 0x0000001f05037819 */ /* 0x000fd000000006ff */
[----:B------:R0:W1:Y:S01]  /*20d0*/  SYNCS.PHASECHK.TRANS64.TRYWAIT P1, [UR4], R3 ;  /* 0x00000003ff0075a7 */ /* 0x0000620008020144 */
[----:B------:R-:W-:Y:S05]  /*20e0*/  @!P0 BRA `(.L_x_22) ;  /* 0x0000000000048947 */ /* 0x000fea0003800000 */
[----:B------:R-:W-:Y:S01]  /*20f0*/  BPT.TRAP 0x1 ;  /* 0x000000040000795c */ /* 0x000fe20000300000 */
.L_x_22:
[----:B-1----:R-:W-:Y:S05]  /*2100*/  @P1 BRA `(.L_x_23) ;  /* 0x0000000000081947 */ /* 0x002fea0003800000 */
[----:B------:R-:W1:Y:S02]  /*2110*/  SYNCS.PHASECHK.TRANS64.TRYWAIT P1, [UR4], R3 ;  /* 0x00000003ff0075a7 */ /* 0x000e640008020144 */
[----:B-1----:R-:W-:Y:S05]  /*2120*/  @!P1 BRA `(.L_x_24) ;  /* 0x00000044003c9947 */ /* 0x002fea0003800000 */
.L_x_23:
[----:B------:R-:W-:Y:S01]  /*2130*/  ULEA UR10, UR9, UR48, 0xb ;  /* 0x00000030090a7291 */ /* 0x000fe2000f8e583f */
[----:B------:R-:W-:Y:S01]  /*2140*/  WARPGROUP.ARRIVE ;  /* 0x00000000000079c5 */ /* 0x000fe20000000000 */
[----:B------:R-:W-:Y:S01]  /*2150*/  ULEA UR11, UR9, UR47, 0xb ;  /* 0x0000002f090b7291 */ /* 0x000fe2000f8e583f */
[----:B------:R-:W-:Y:S01]  /*2160*/  UMOV UR7, 0x40000040 ;  /* 0x4000004000077882 */ /* 0x000fe20000000000 */
[----:B------:R-:W-:-:S03]  /*2170*/  UMOV UR5, 0x40000040 ;  /* 0x4000004000057882 */ /* 0x000fc60000000000 */
[----:B------:R-:W-:Y:S02]  /*2180*/  UMOV UR6, UR10 ;  /* 0x0000000a00067c82 */ /* 0x000fe40008000000 */
[----:B------:R-:W-:Y:S02]  /*2190*/  UMOV UR4, UR11 ;  /* 0x0000000b00047c82 */ /* 0x000fe40008000000 */
[----:B------:R-:W-:Y:S01]  /*21a0*/  HGMMA.64x64x8.F32.TF32 R24, gdesc[UR4], R24, gsb0 ;  /* 0x04e00000041879f0 */ /* 0x000fe20008002818 */
        /* <DEDUP_REMOVED lines=107> */
[----:B------:R-:W-:Y:S01]  /*2860*/  BPT.TRAP 0x1 ;  /* 0x000000040000795c */ /* 0x000fe20000300000 */
.L_x_25:
[----:B------:R-:W-:Y:S02]  /*2870*/  UISETP.GT.U32.AND UP0, UPT, UR39, 0x1, UPT ;  /* 0x000000012700788c */ /* 0x000fe4000bf04070 */
[----:B------:R-:W-:-:S04]  /*2880*/  ULEA UR4, UR8, UR40, 0x3 ;  /* 0x0000002808047291 */ /* 0x000fc8000f8e183f */
[----:B------:R-:W-:Y:S01]  /*2890*/  UIADD3 UR4, UR4, 0x10, URZ ;  /* 0x0000001004047890 */ /* 0x000fe2000fffe03f */
[----:B------:R-:W-:-:S03]  /*28a0*/  PLOP3.LUT P1, PT, PT, PT, UP0, 0x80, 0x0 ;  /* 0x000000000000781c */ /* 0x000fc60003f2f008 */
[----:B------:R-:W-:-:S09]  /*28b0*/  UPRMT UR4, URZ, 0x654, UR4 ;  /* 0x000006543f047896 */ /* 0x000fd20008000004 */
[----:B------:R-:W-:Y:S01]  /*28c0*/  SYNCS.ARRIVE.TRANS64.RED.A1T0 RZ, [UR4], RZ ;  /* 0x000000ffffff79a7 */ /* 0x000fe20008100404 */
[----:B------:R-:W-:Y:S05]  /*28d0*/  @P1 BRA `(.L_x_26) ;  /* 0x0000000000041947 */ /* 0x000fea0003800000 */
[----:B------:R-:W-:Y:S01]  /*28e0*/  BPT.TRAP 0x1 ;  /* 0x000000040000795c */ /* 0x000fe20000300000 */
.L_x_26:
[----:B------:R-:W-:Y:S01]  /*28f0*/  UIADD3 UR9, UR9, 0x1, URZ ;  /* 0x0000000109097890 */ /* 0x000fe2000fffe03f */
[C---:B------:R-:W-:Y:S01]  /*2900*/  ISETP.GT.AND P1, PT, R0.reuse, 0x1, PT ;  /* 0x000000010000780c */ /* 0x040fe20003f24270 */
[----:B------:R-:W-:Y:S01]  /*2910*/  UIADD3 UR8, UR8, 0x1, URZ ;  /* 0x0000000108087890 */ /* 0x000fe2000fffe03f */
[----:B------:R-:W-:Y:S01]  /*2920*/  VIADD R0, R0, 0xffffffff ;  /* 0xffffffff00007836 */ /* 0x000fe20000000000 */
[----:B------:R-:W-:Y:S02]  /*2930*/  UISETP.NE.AND UP0, UPT, UR9, 0x2, UPT ;  /* 0x000000020900788c */ /* 0x000fe4000bf05270 */
[----:B------:R-:W-:Y:S02]  /*2940*/  UISETP.NE.AND UP1, UPT, UR8, 0x2, UPT ;  /* 0x000000020800788c */ /* 0x000fe4000bf25270 */
[----:B------:R-:W-:Y:S02]  /*2950*/  USEL UR4, URZ, 0x1, UP0 ;  /* 0x000000013f047887 */ /* 0x000fe40008000000 */
[----:B------:R-:W-:-:S02]  /*2960*/  USEL UR9, UR9, URZ, UP0 ;  /* 0x0000003f09097287 */ /* 0x000fc40008000000 */
[----:B------:R-:W-:Y:S02]  /*2970*/  USEL UR8, UR8, URZ, UP1 ;  /* 0x0000003f08087287 */ /* 0x000fe40008800000 */
[----:B------:R-:W-:Y:S01]  /*2980*/  LOP3.LUT R5, R5, UR4, RZ, 0x3c, !PT ;  /* 0x0000000405057c12 */ /* 0x000fe2000f8e3cff */
[----:B------:R-:W-:Y:S09]  /*2990*/  @P1 BRA `(.L_x_27) ;  /* 0xfffffff400bc1947 */ /* 0x000ff2000383ffff */
.L_x_20:
[----:B------:R-:W2:Y:S01]  /*29a0*/  LDC R0, c[0x0][0x28c] ;  /* 0x0000a300ff007b82 */ /* 0x000ea20000000800 */
[----:B------:R3:W-:Y:S01]  /*29b0*/  SYNCS.ARRIVE.TRANS64.A1T0 RZ, [R67+UR52], RZ ;  /* 0x000000ff43ff79a7 */ /* 0x0007e20008100034 */
[----:B--2---:R-:W-:-:S13]  /*29c0*/  ISETP.GE.AND P1, PT, R0, 0x1, PT ;  /* 0x000000010000780c */ /* 0x004fda0003f26270 */
[----:B---3--:R-:W-:Y:S05]  /*29d0*/  @!P1 BRA `(.L_x_28) ;  /* 0x0000000000309947 */ /* 0x008fea0003800000 */
[----:B------:R-:W-:Y:S05]  /*29e0*/  @!P0 BRA `(.L_x_29) ;  /* 0x0000000000048947 */ /* 0x000fea0003800000 */
[----:B------:R-:W-:Y:S01]  /*29f0*/  BPT.TRAP 0x1 ;  /* 0x000000040000795c */ /* 0x000fe20000300000 */
.L_x_29:
[----:B------:R-:W-:Y:S02]  /*2a00*/  UIADD3 UR4, UR50, UR43, URZ ;  /* 0x0000002b32047290 */ /* 0x000fe4000fffe03f */
[----:B------:R-:W-:Y:S02]  /*2a10*/  UISETP.GT.U32.AND UP0, UPT, UR39, 0x1, UPT ;  /* 0x000000012700788c */ /* 0x000fe4000bf04070 */
[----:B------:R-:W-:-:S04]  /*2a20*/  USHF.L.U32 UR4, UR4, 0x3, URZ ;  /* 0x0000000304047899 */ /* 0x000fc8000800063f */
[----:B------:R-:W-:Y:S01]  /*2a30*/  ULOP3.LUT UR4, UR4, 0x8, URZ, 0xc0, !UPT ;  /* 0x0000000804047892 */ /* 0x000fe2000f8ec03f */
[----:B------:R-:W-:-:S03]  /*2a40*/  PLOP3.LUT P0, PT, PT, PT, UP0, 0x80, 0x0 ;  /* 0x000000000000781c */ /* 0x000fc60003f0f008 */
[----:B------:R-:W-:-:S04]  /*2a50*/  UIADD3 UR4, UR40, 0x10, UR4 ;  /* 0x0000001028047890 */ /* 0x000fc8000fffe004 */
[----:B------:R-:W-:-:S09]  /*2a60*/  UPRMT UR4, URZ, 0x654, UR4 ;  /* 0x000006543f047896 */ /* 0x000fd20008000004 */
[----:B------:R-:W-:Y:S01]  /*2a70*/  SYNCS.ARRIVE.TRANS64.RED.A1T0 RZ, [UR4], RZ ;  /* 0x000000ffffff79a7 */ /* 0x000fe20008100404 */
[----:B------:R-:W-:Y:S05]  /*2a80*/  @P0 BRA `(.L_x_28) ;  /* 0x0000000000040947 */ /* 0x000fea0003800000 */
[----:B------:R-:W-:Y:S01]  /*2a90*/  BPT.TRAP 0x1 ;  /* 0x000000040000795c */ /* 0x000fe20000300000 */
.L_x_28:
[----:B------:R-:W-:Y:S02]  /*2aa0*/  SHF.L.U32 R0, R66, 0x1f, RZ ;  /* 0x0000001f42007819 */ /* 0x000fe400000006ff */
[----:B------:R-:W-:Y:S02]  /*2ab0*/  SHF.R.S32.HI R9, RZ, 0x1f, R19 ;  /* 0x0000001fff097819 */ /* 0x000fe40000011413 */
[----:B------:R-:W2:Y:S02]  /*2ac0*/  SYNCS.PHASECHK.TRANS64.TRYWAIT P0, [R63+URZ+0x8], R0 ;  /* 0x000008003f0075a7 */ /* 0x000ea4000800017f */
[----:B--2---:R-:W-:Y:S05]  /*2ad0*/  @!P0 BRA `(.L_x_30) ;  /* 0x0000003800e88947 */ /* 0x004fea0003800000 */
.L_x_118:
[----:B------:R-:W-:Y:S01]  /*2ae0*/  ULDC.64 UR4, c[0x0][0x5d0] ;  /* 0x0001740000047ab9 */ /* 0x000fe20000000a00 */
[----:B------:R-:W-:Y:S01]  /*2af0*/  ULDC UR6, c[0x0][0x284] ;  /* 0x0000a10000067ab9 */ /* 0x000fe20000000800 */
[----:B--2---:R-:W-:Y:S02]  /*2b00*/  IMAD R0, R9, UR4, RZ ;  /* 0x0000000409007c24 */ /* 0x004fe4000f8e02ff */
[----:B------:R-:W-:Y:S02]  /*2b10*/  IMAD.SHL.U32 R10, R2, 0x40, RZ ;  /* 0x00000040020a7824 */ /* 0x000fe400078e00ff */
[C---:B------:R-:W-:Y:S02]  /*2b20*/  IMAD R5, R19.reuse, UR5, R0 ;  /* 0x0000000513057c24 */ /* 0x040fe4000f8e0200 */
[----:B------:R-:W-:Y:S01]  /*2b30*/  IMAD.SHL.U32 R0, R18, 0x40, RZ ;  /* 0x0000004012007824 */ /* 0x000fe200078e00ff */
[----:B------:R-:W-:Y:S01]  /*2b40*/  SHF.R.S32.HI R11, RZ, 0x1f, R10 ;  /* 0x0000001fff0b7819 */ /* 0x000fe2000001140a */
[----:B01----:R-:W-:Y:S01]  /*2b50*/  IMAD.WIDE.U32 R2, R19, UR4, R58 ;  /* 0x0000000413027c25 */ /* 0x003fe2000f8e003a */
[----:B------:R-:W-:-:S02]  /*2b60*/  ULDC.64 UR4, c[0x0][0x5c8] ;  /* 0x0001720000047ab9 */ /* 0x000fc40000000a00 */
[----:B------:R-:W-:Y:S01]  /*2b70*/  ISETP.GE.AND P0, PT, R0, UR6, PT ;  /* 0x0000000600007c0c */ /* 0x000fe2000bf06270 */
[----:B------:R-:W-:Y:S01]  /*2b80*/  ULDC UR6, c[0x0][0x288] ;  /* 0x0000a20000067ab9 */ /* 0x000fe20000000800 */
[----:B------:R-:W-:Y:S01]  /*2b90*/  IADD3 R2, P1, R10, R2, RZ ;  /* 0x000000020a027210 */ /* 0x000fe20007f3e0ff */
[----:B------:R-:W-:Y:S01]  /*2ba0*/  IMAD.WIDE R14, R18, 0x40, R56 ;  /* 0x00000040120e7825 */ /* 0x000fe200078e0238 */
[----:B------:R-:W-:Y:S02]  /*2bb0*/  ISETP.GE.OR P0, PT, R10, UR6, P0 ;  /* 0x000000060a007c0c */ /* 0x000fe40008706670 */
[----:B------:R-:W-:Y:S01]  /*2bc0*/  IADD3.X R3, R11, R3, R5, P1, !PT ;  /* 0x000000030b037210 */ /* 0x000fe20000ffe405 */
[----:B------:R-:W-:-:S04]  /*2bd0*/  IMAD R7, R15, UR4, RZ ;  /* 0x000000040f077c24 */ /* 0x000fc8000f8e02ff */
[C---:B------:R-:W-:Y:S02]  /*2be0*/  IMAD R7, R14.reuse, UR5, R7 ;  /* 0x000000050e077c24 */ /* 0x040fe4000f8e0207 */
[----:B------:R-:W-:-:S04]  /*2bf0*/  IMAD.WIDE.U32 R20, R14, UR4, R2 ;  /* 0x000000040e147c25 */ /* 0x000fc8000f8e0002 */
[----:B------:R-:W-:Y:S05]  /*2c00*/  @P0 BRA `(.L_x_31) ;  /* 0x0000002000500947 */ /* 0x000fea0003800000 */
[----:B-----5:R-:W-:Y:S01]  /*2c10*/  FSETP.NEU.AND P1, PT, R23, RZ, PT ;  /* 0x000000ff1700720b */ /* 0x020fe20003f2d000 */
[----:B------:R-:W-:Y:S01]  /*2c20*/  IMAD.IADD R18, R62, 0x1, -R10 ;  /* 0x000000013e127824 */ /* 0x000fe200078e0a0a */
[----:B------:R-:W-:Y:S01]  /*2c30*/  BSSY B0, `(.L_x_31) ;  /* 0x0000211000007945 */ /* 0x000fe20003800000 */
[----:B------:R-:W-:Y:S02]  /*2c40*/  IMAD.IADD R0, R65, 0x1, -R0 ;  /* 0x0000000141007824 */ /* 0x000fe400078e0a00 */
[----:B------:R-:W-:Y:S01]  /*2c50*/  IMAD.IADD R5, R21, 0x1, R7 ;  /* 0x0000000115057824 */ /* 0x000fe200078e0207 */
[----:B------:R-:W-:-:S04]  /*2c60*/  ISETP.GT.AND P0, PT, R18, RZ, PT ;  /* 0x000000ff1200720c */ /* 0x000fc80003f04270 */
[----:B------:R-:W-:-:S03]  /*2c70*/  ISETP.GT.AND P2, PT, R0, RZ, P0 ;  /* 0x000000ff0000720c */ /* 0x000fc60000744270 */
[----:B------:R-:W-:Y:S10]  /*2c80*/  @!P1 BRA `(.L_x_32) ;  /* 0x0000001400d49947 */ /* 0x000ff40003800000 */
[----:B------:R-:W0:Y:S01]  /*2c90*/  LDC.64 R68, c[0x0][0x5b8] ;  /* 0x00016e00ff447b82 */ /* 0x000e220000000a00 */
[----:B------:R-:W-:-:S07]  /*2ca0*/  ULDC.64 UR4, c[0x0][0x5c0] ;  /* 0x0001700000047ab9 */ /* 0x000fce0000000a00 */
[----:B------:R-:W1:Y:S08]  /*2cb0*/  LDC.64 R70, c[0x0][0x5b0] ;  /* 0x00016c00ff467b82 */ /* 0x000e700000000a00 */
[----:B------:R-:W2:Y:S01]  /*2cc0*/  LDC.64 R72, c[0x0][0x5a8] ;  /* 0x00016a00ff487b82 */ /* 0x000ea20000000a00 */
[-C--:B0-----:R-:W-:Y:S02]  /*2cd0*/  IMAD R4, R9, R68.reuse, RZ ;  /* 0x0000004409047224 */ /* 0x081fe400078e02ff */
[----:B------:R-:W-:-:S04]  /*2ce0*/  IMAD.WIDE.U32 R2, R19, R68, R58 ;  /* 0x0000004413027225 */ /* 0x000fc800078e003a */
[----:B------:R-:W-:Y:S01]  /*2cf0*/  IMAD R21, R19, R69, R4 ;  /* 0x0000004513157224 */ /* 0x000fe200078e0204 */
[----:B------:R-:W-:Y:S01]  /*2d00*/  IADD3 R6, P1, R10, R2, RZ ;  /* 0x000000020a067210 */ /* 0x000fe20007f3e0ff */
[----:B-1----:R-:W-:-:S03]  /*2d10*/  IMAD R2, R15, R70, RZ ;  /* 0x000000460f027224 */ /* 0x002fc600078e02ff */
[----:B------:R-:W-:Y:S01]  /*2d20*/  IADD3.X R7, R11, R3, R21, P1, !PT ;  /* 0x000000030b077210 */ /* 0x000fe20000ffe415 */
[C---:B------:R-:W-:Y:S02]  /*2d30*/  IMAD R69, R14.reuse, R71, R2 ;  /* 0x000000470e457224 */ /* 0x040fe400078e0202 */
[----:B------:R-:W-:-:S04]  /*2d40*/  IMAD.WIDE.U32 R2, R14, R70, R6 ;  /* 0x000000460e027225 */ /* 0x000fc800078e0006 */
[----:B------:R-:W-:Y:S01]  /*2d50*/  IMAD.IADD R3, R3, 0x1, R69 ;  /* 0x0000000103037824 */ /* 0x000fe200078e0245 */
[----:B--2---:R-:W-:-:S04]  /*2d60*/  LEA R8, P1, R2, R72, 0x2 ;  /* 0x0000004802087211 */ /* 0x004fc800078210ff */
[----:B------:R-:W-:-:S05]  /*2d70*/  LEA.HI.X R9, R2, R73, R3, 0x2, P1 ;  /* 0x0000004902097211 */ /* 0x000fca00008f1403 */
[----:B------:R0:W2:Y:S01]  /*2d80*/  @P2 LDG.E.LTC128B R15, desc[UR56][R8.64] ;  /* 0x00000038080f2981 */ /* 0x0000a2000c1e1920 */
[----:B------:R-:W-:Y:S01]  /*2d90*/  IMAD.WIDE.U32 R2, R14, R70, R10 ;  /* 0x000000460e027225 */ /* 0x000fe200078e000a */
[----:B------:R-:W-:Y:S01]  /*2da0*/  LEA R4, P3, R20, UR4, 0x2 ;  /* 0x0000000414047c11 */ /* 0x000fe2000f8610ff */
[----:B------:R-:W-:Y:S01]  /*2db0*/  BSSY B1, `(.L_x_33) ;  /* 0x0000014000017945 */ /* 0x000fe20003800000 */
[----:B------:R-:W-:Y:S02]  /*2dc0*/  IADD3 R12, P1, R58, R2, RZ ;  /* 0x000000023a0c7210 */ /* 0x000fe40007f3e0ff */
[----:B------:R-:W-:Y:S02]  /*2dd0*/  LEA.HI.X R5, R20, UR5, R5, 0x2, P3 ;  /* 0x0000000514057c11 */ /* 0x000fe400098f1405 */
[----:B------:R-:W-:Y:S01]  /*2de0*/  IADD3.X R13, R59, R69, R3, P1, !PT ;  /* 0x000000453b0d7210 */ /* 0x000fe20000ffe403 */
[----:B0-----:R-:W-:Y:S01]  /*2df0*/  IMAD.SHL.U32 R8, R70, 0x8, RZ ;  /* 0x0000000846087824 */ /* 0x001fe200078e00ff */
[----:B------:R-:W-:-:S02]  /*2e00*/  ISETP.GT.AND P1, PT, R18, 0x1, PT ;  /* 0x000000011200780c */ /* 0x000fc40003f24270 */
[----:B------:R-:W-:Y:S01]  /*2e10*/  SHF.L.U64.HI R9, R70, 0x3, R71 ;  /* 0x0000000346097819 */ /* 0x000fe20000010247 */
[----:B------:R-:W-:Y:S01]  /*2e20*/  IMAD.WIDE.U32 R12, R19, R68, R12 ;  /* 0x00000044130c7225 */ /* 0x000fe200078e000c */
[----:B------:R-:W-:-:S03]  /*2e30*/  ISETP.GT.AND P3, PT, R0, RZ, P1 ;  /* 0x000000ff0000720c */ /* 0x000fc60000f64270 */
[----:B------:R-:W-:Y:S01]  /*2e40*/  IMAD.WIDE.U32 R8, R14, R70, R8 ;  /* 0x000000460e087225 */ /* 0x000fe200078e0008 */
[----:B--2---:R-:W-:-:S05]  /*2e50*/  LOP3.LUT R2, R15, 0xffffe000, RZ, 0xc0, !PT ;  /* 0xffffe0000f027812 */ /* 0x004fca00078ec0ff */
[----:B------:R-:W-:Y:S01]  /*2e60*/  FMUL R3, R2, R23 ;  /* 0x0000001702037220 */ /* 0x000fe20000400000 */
[----:B------:R-:W-:-:S03]  /*2e70*/  LEA R2, P4, R12, R72, 0x2 ;  /* 0x000000480c027211 */ /* 0x000fc600078810ff */
[----:B------:R-:W-:Y:S01]  /*2e80*/  FFMA R75, R24, R22, R3 ;  /* 0x00000016184b7223 */ /* 0x000fe20000000003 */
[----:B------:R-:W-:-:S04]  /*2e90*/  IMAD.IADD R3, R21, 0x1, R13 ;  /* 0x0000000115037824 */ /* 0x000fc800078e020d */
[----:B------:R-:W-:Y:S02]  /*2ea0*/  F2FP.TF32.F32.PACK_B R75, R75 ;  /* 0x0000004bff4b723e */ /* 0x000fe400024050ff */
[----:B------:R-:W-:-:S03]  /*2eb0*/  LEA.HI.X R3, R12, R73, R3, 0x2, P4 ;  /* 0x000000490c037211 */ /* 0x000fc600020f1403 */
[----:B------:R0:W-:Y:S01]  /*2ec0*/  @P2 STG.E desc[UR56][R4.64], R75 ;  /* 0x0000004b04002986 */ /* 0x0001e2000c101938 */
[----:B------:R-:W-:Y:S05]  /*2ed0*/  @!P3 BRA `(.L_x_34) ;  /* 0x000000000004b947 */ /* 0x000fea0003800000 */
[----:B------:R1:W5:Y:S02]  /*2ee0*/  LDG.E.LTC128B R15, desc[UR56][R2.64+0x4] ;  /* 0x00000438020f7981 */ /* 0x000364000c1e1920 */
.L_x_34:
[----:B------:R-:W-:Y:S05]  /*2ef0*/  BSYNC B1 ;  /* 0x0000000000017941 */ /* 0x000fea0003800000 */
.L_x_33:
[----:B-----5:R-:W-:Y:S01]  /*2f00*/  LOP3.LUT R12, R15, 0xffffe000, RZ, 0xc0, !PT ;  /* 0xffffe0000f0c7812 */ /* 0x020fe200078ec0ff */
[----:B------:R-:W-:Y:S01]  /*2f10*/  IMAD.IADD R69, R69, 0x1, R9 ;  /* 0x0000000145457824 */ /* 0x000fe200078e0209 */
[----:B------:R-:W-:Y:S02]  /*2f20*/  IADD3 R6, P2, R6, R8, RZ ;  /* 0x0000000806067210 */ /* 0x000fe40007f5e0ff */
[----:B------:R-:W-:Y:S01]  /*2f30*/  ISETP.GT.AND P0, PT, R0, 0x8, P0 ;  /* 0x000000080000780c */ /* 0x000fe20000704270 */
[----:B------:R-:W-:Y:S02]  /*2f40*/  FMUL R12, R12, R23 ;  /* 0x000000170c0c7220 */ /* 0x000fe40000400000 */
[----:B------:R-:W-:Y:S02]  /*2f50*/  IMAD.X R7, R69, 0x1, R7, P2 ;  /* 0x0000000145077824 */ /* 0x000fe400010e0607 */
[----:B------:R-:W-:Y:S01]  /*2f60*/  FFMA R25, R25, R22, R12 ;  /* 0x0000001619197223 */ /* 0x000fe2000000000c */
[----:B------:R-:W-:-:S04]  /*2f70*/  LEA R12, P2, R6, R72, 0x2 ;  /* 0x00000048060c7211 */ /* 0x000fc800078410ff */
[----:B------:R-:W-:Y:S02]  /*2f80*/  F2FP.TF32.F32.PACK_B R25, R25 ;  /* 0x00000019ff19723e */ /* 0x000fe400024050ff */
[----:B------:R-:W-:-:S03]  /*2f90*/  LEA.HI.X R13, R6, R73, R7, 0x2, P2 ;  /* 0x00000049060d7211 */ /* 0x000fc600010f1407 */
[----:B------:R2:W-:Y:S04]  /*2fa0*/  @P3 STG.E desc[UR56][R4.64+0x4], R25 ;  /* 0x0000041904003986 */ /* 0x0005e8000c101938 */
[----:B------:R-:W3:Y:S01]  /*2fb0*/  @P0 LDG.E.LTC128B R15, desc[UR56][R12.64] ;  /* 0x000000380c0f0981 */ /* 0x000ee2000c1e1920 */
[----:B------:R-:W-:Y:S01]  /*2fc0*/  IADD3 R10, P2, P3, R58, R8, R10 ;  /* 0x000000083a0a7210 */ /* 0x000fe20007b5e00a */
[----:B------:R-:W-:Y:S01]  /*2fd0*/  BSSY B1, `(.L_x_35) ;  /* 0x0000011000017945 */ /* 0x000fe20003800000 */
[----:B------:R-:W-:Y:S02]  /*2fe0*/  SHF.L.U64.HI R9, R61, 0x2, R60 ;  /* 0x000000023d097819 */ /* 0x000fe4000001023c */
[----:B------:R-:W-:Y:S02]  /*2ff0*/  IADD3.X R11, R59, R69, R11, P2, P3 ;  /* 0x000000453b0b7210 */ /* 0x000fe400017e640b */
[----:B------:R-:W-:-:S02]  /*3000*/  LEA R8, P2, R61, R4, 0x2 ;  /* 0x000000043d087211 */ /* 0x000fc400078410ff */
[----:B------:R-:W-:Y:S01]  /*3010*/  ISETP.GT.AND P1, PT, R0, 0x8, P1 ;  /* 0x000000080000780c */ /* 0x000fe20000f24270 */
[----:B------:R-:W-:-:S04]  /*3020*/  IMAD.WIDE.U32 R10, R19, R68, R10 ;  /* 0x00000044130a7225 */ /* 0x000fc800078e000a */
[----:B------:R-:W-:Y:S01]  /*3030*/  IMAD.X R9, R9, 0x1, R5, P2 ;  /* 0x0000000109097824 */ /* 0x000fe200010e0605 */
[----:B---3--:R-:W-:-:S05]  /*3040*/  LOP3.LUT R6, R15, 0xffffe000, RZ, 0xc0, !PT ;  /* 0xffffe0000f067812 */ /* 0x008fca00078ec0ff */
        /* <DEDUP_REMOVED lines=9> */
.L_x_36:
[----:B------:R-:W-:Y:S05]  /*30e0*/  BSYNC B1 ;  /* 0x0000000000017941 */ /* 0x000fea0003800000 */
.L_x_35:
[----:B-----5:R-:W-:Y:S01]  /*30f0*/  LOP3.LUT R10, R15, 0xffffe000, RZ, 0xc0, !PT ;  /* 0xffffe0000f0a7812 */ /* 0x020fe200078ec0ff */
[----:B------:R-:W-:Y:S01]  /*3100*/  BSSY B1, `(.L_x_37) ;  /* 0x0000009000017945 */ /* 0x000fe20003800000 */
[----:B------:R-:W-:-:S03]  /*3110*/  ISETP.GT.AND P0, PT, R18, 0x8, PT ;  /* 0x000000081200780c */ /* 0x000fc60003f04270 */
[----:B------:R-:W-:Y:S01]  /*3120*/  FMUL R10, R10, R23 ;  /* 0x000000170a0a7220 */ /* 0x000fe20000400000 */
[----:B------:R-:W-:-:S03]  /*3130*/  ISETP.GT.AND P2, PT, R0, RZ, P0 ;  /* 0x000000ff0000720c */ /* 0x000fc60000744270 */
[----:B------:R-:W-:-:S05]  /*3140*/  FFMA R27, R27, R22, R10 ;  /* 0x000000161b1b7223 */ /* 0x000fca000000000a */
[----:B------:R-:W-:-:S05]  /*3150*/  F2FP.TF32.F32.PACK_B R27, R27 ;  /* 0x0000001bff1b723e */ /* 0x000fca00024050ff */
[----:B------:R4:W-:Y:S01]  /*3160*/  @P1 STG.E desc[UR56][R8.64+0x4], R27 ;  /* 0x0000041b08001986 */ /* 0x0009e2000c101938 */
[----:B------:R-:W-:Y:S05]  /*3170*/  @!P2 BRA `(.L_x_38) ;  /* 0x000000000004a947 */ /* 0x000fea0003800000 */
[----:B------:R0:W5:Y:S02]  /*3180*/  LDG.E.LTC128B R15, desc[UR56][R2.64+0x20] ;  /* 0x00002038020f7981 */ /* 0x000164000c1e1920 */
.L_x_38:
[----:B------:R-:W-:Y:S05]  /*3190*/  BSYNC B1 ;  /* 0x0000000000017941 */ /* 0x000fea0003800000 */
.L_x_37:
        /* <DEDUP_REMOVED lines=10> */
.L_x_40:
[----:B------:R-:W-:Y:S05]  /*3240*/  BSYNC B1 ;  /* 0x0000000000017941 */ /* 0x000fea0003800000 */
.L_x_39:
[----:B-----5:R-:W-:Y:S01]  /*3250*/  LOP3.LUT R10, R15, 0xffffe000, RZ, 0xc0, !PT ;  /* 0xffffe0000f0a7812 */ /* 0x020fe200078ec0ff */
[----:B------:R-:W-:Y:S01]  /*3260*/  BSSY B1, `(.L_x_41) ;  /* 0x0000008000017945 */ /* 0x000fe20003800000 */
[----:B------:R-:W-:-:S03]  /*3270*/  ISETP.GT.AND P0, PT, R0, 0x8, P0 ;  /* 0x000000080000780c */ /* 0x000fc60000704270 */
[----:B------:R-:W-:-:S04]  /*3280*/  FMUL R10, R10, R23 ;  /* 0x000000170a0a7220 */ /* 0x000fc80000400000 */
[----:B------:R-:W-:-:S05]  /*3290*/  FFMA R29, R29, R22, R10 ;  /* 0x000000161d1d7223 */ /* 0x000fca000000000a */
[----:B------:R-:W-:-:S05]  /*32a0*/  F2FP.TF32.F32.PACK_B R29, R29 ;  /* 0x0000001dff1d723e */ /* 0x000fca00024050ff */
[----:B------:R0:W-:Y:S01]  /*32b0*/  @P3 STG.E desc[UR56][R4.64+0x24], R29 ;  /* 0x0000241d04003986 */ /* 0x0001e2000c101938 */
[----:B------:R-:W-:Y:S05]  /*32c0*/  @!P0 BRA `(.L_x_42) ;  /* 0x0000000000048947 */ /* 0x000fea0003800000 */
[----:B------:R0:W5:Y:S02]  /*32d0*/  LDG.E.LTC128B R15, desc[UR56][R6.64+0x20] ;  /* 0x00002038060f7981 */ /* 0x000164000c1e1920 */
.L_x_42:
[----:B------:R-:W-:Y:S05]  /*32e0*/  BSYNC B1 ;  /* 0x0000000000017941 */ /* 0x000fea0003800000 */
.L_x_41:
[----:B-----5:R-:W-:Y:S01]  /*32f0*/  LOP3.LUT R10, R15, 0xffffe000, RZ, 0xc0, !PT ;  /* 0xffffe0000f0a7812 */ /* 0x020fe200078ec0ff */
[----:B------:R-:W-:Y:S01]  /*3300*/  BSSY B1, `(.L_x_43) ;  /* 0x0000008000017945 */ /* 0x000fe20003800000 */
[----:B------:R-:W-:-:S03]  /*3310*/  ISETP.GT.AND P1, PT, R0, 0x8, P1 ;  /* 0x000000080000780c */ /* 0x000fc60000f24270 */
[----:B0-----:R-:W-:-:S04]  /*3320*/  FMUL R11, R10, R23 ;  /* 0x000000170a0b7220 */ /* 0x001fc80000400000 */
[----:B------:R-:W-:-:S05]  /*3330*/  FFMA R11, R30, R22, R11 ;  /* 0x000000161e0b7223 */ /* 0x000fca000000000b */
[----:B------:R-:W-:-:S05]  /*3340*/  F2FP.TF32.F32.PACK_B R11, R11 ;  /* 0x0000000bff0b723e */ /* 0x000fca00024050ff */
[----:B------:R0:W-:Y:S01]  /*3350*/  @P0 STG.E desc[UR56][R8.64+0x20], R11 ;  /* 0x0000200b08000986 */ /* 0x0001e2000c101938 */
[----:B------:R-:W-:Y:S05]  /*3360*/  @!P1 BRA `(.L_x_44) ;  /* 0x0000000000049947 */ /* 0x000fea0003800000 */
[----:B------:R0:W5:Y:S02]  /*3370*/  LDG.E.LTC128B R15, desc[UR56][R6.64+0x24] ;  /* 0x00002438060f7981 */ /* 0x000164000c1e1920 */
.L_x_44:
[----:B------:R-:W-:Y:S05]  /*3380*/  BSYNC B1 ;  /* 0x0000000000017941 */ /* 0x000fea0003800000 */
.L_x_43:
        /* <DEDUP_REMOVED lines=10> */
.L_x_46:
[----:B------:R-:W-:Y:S05]  /*3430*/  BSYNC B1 ;  /* 0x0000000000017941 */ /* 0x000fea0003800000 */
.L_x_45:
[----:B-----5:R-:W-:Y:S01]  /*3440*/  LOP3.LUT R10, R15, 0xffffe000, RZ, 0xc0, !PT ;  /* 0xffffe0000f0a7812 */ /* 0x020fe200078ec0ff */
[----:B------:R-:W-:Y:S01]  /*3450*/  BSSY B1, `(.L_x_47) ;  /* 0x0000009000017945 */ /* 0x000fe20003800000 */
[----:B------:R-:W-:-:S03]  /*3460*/  ISETP.GT.AND P1, PT, R18, 0x11, PT ;  /* 0x000000111200780c */ /* 0x000fc60003f24270 */
[----:B0-----:R-:W-:Y:S01]  /*3470*/  FMUL R11, R10, R23 ;  /* 0x000000170a0b7220 */ /* 0x001fe20000400000 */
[----:B------:R-:W-:-:S03]  /*3480*/  ISETP.GT.AND P3, PT, R0, RZ, P1 ;  /* 0x000000ff0000720c */ /* 0x000fc60000f64270 */
[----:B------:R-:W-:-:S05]  /*3490*/  FFMA R11, R32, R22, R11 ;  /* 0x00000016200b7223 */ /* 0x000fca000000000b */
[----:B------:R-:W-:-:S05]  /*34a0*/  F2FP.TF32.F32.PACK_B R11, R11 ;  /* 0x0000000bff0b723e */ /* 0x000fca00024050ff */
[----:B------:R0:W-:Y:S01]  /*34b0*/  @P2 STG.E desc[UR56][R4.64+0x40], R11 ;  /* 0x0000400b04002986 */ /* 0x0001e2000c101938 */
[----:B------:R-:W-:Y:S05]  /*34c0*/  @!P3 BRA `(.L_x_48) ;  /* 0x000000000004b947 */ /* 0x000fea0003800000 */
[----:B------:R0:W5:Y:S02]  /*34d0*/  LDG.E.LTC128B R15, desc[UR56][R2.64+0x44] ;  /* 0x00004438020f7981 */ /* 0x000164000c1e1920 */
.L_x_48:
[----:B------:R-:W-:Y:S05]  /*34e0*/  BSYNC B1 ;  /* 0x0000000000017941 */ /* 0x000fea0003800000 */
.L_x_47:
        /* <DEDUP_REMOVED lines=9> */
.L_x_50:
[----:B------:R-:W-:Y:S05]  /*3580*/  BSYNC B1 ;  /* 0x0000000000017941 */ /* 0x000fea0003800000 */
.L_x_49:
        /* <DEDUP_REMOVED lines=9> */
.L_x_52:
[----:B------:R-:W-:Y:S05]  /*3620*/  BSYNC B1 ;  /* 0x0000000000017941 */ /* 0x000fea0003800000 */
.L_x_51:
        /* <DEDUP_REMOVED lines=10> */
.L_x_54:
[----:B------:R-:W-:Y:S05]  /*36d0*/  BSYNC B1 ;  /* 0x0000000000017941 */ /* 0x000fea0003800000 */
.L_x_53:
        /* <DEDUP_REMOVED lines=10> */
.L_x_56:
[----:B------:R-:W-:Y:S05]  /*3780*/  BSYNC B1 ;  /* 0x0000000000017941 */ /* 0x000fea0003800000 */
.L_x_55:
        /* <DEDUP_REMOVED lines=9> */
.L_x_58:
[----:B------:R-:W-:Y:S05]  /*3820*/  BSYNC B1 ;  /* 0x0000000000017941 */ /* 0x000fea0003800000 */
.L_x_57:
        /* <DEDUP_REMOVED lines=9> */
.L_x_60:
[----:B------:R-:W-:Y:S05]  /*38c0*/  BSYNC B1 ;  /* 0x0000000000017941 */ /* 0x000fea0003800000 */
.L_x_59:
        /* <DEDUP_REMOVED lines=10> */
.L_x_62:
[----:B------:R-:W-:Y:S05]  /*3970*/  BSYNC B1 ;  /* 0x0000000000017941 */ /* 0x000fea0003800000 */
.L_x_61:
        /* <DEDUP_REMOVED lines=10> */
.L_x_64:
[----:B------:R-:W-:Y:S05]  /*3a20*/  BSYNC B1 ;  /* 0x0000000000017941 */ /* 0x000fea0003800000 */
.L_x_63:
        /* <DEDUP_REMOVED lines=9> */
.L_x_66:
[----:B------:R-:W-:Y:S05]  /*3ac0*/  BSYNC B1 ;  /* 0x0000000000017941 */ /* 0x000fea0003800000 */
.L_x_65:
        /* <DEDUP_REMOVED lines=9> */
.L_x_68:
[----:B------:R-:W-:Y:S05]  /*3b60*/  BSYNC B1 ;  /* 0x0000000000017941 */ /* 0x000fea0003800000 */
.L_x_67:
        /* <DEDUP_REMOVED lines=10> */
.L_x_70:
[----:B------:R-:W-:Y:S05]  /*3c10*/  BSYNC B1 ;  /* 0x0000000000017941 */ /* 0x000fea0003800000 */
.L_x_69:
        /* <DEDUP_REMOVED lines=10> */
.L_x_72:
[----:B------:R-:W-:Y:S05]  /*3cc0*/  BSYNC B1 ;  /* 0x0000000000017941 */ /* 0x000fea0003800000 */
.L_x_71:
        /* <DEDUP_REMOVED lines=9> */
.L_x_74:
[----:B------:R-:W-:Y:S05]  /*3d60*/  BSYNC B1 ;  /* 0x0000000000017941 */ /* 0x000fea0003800000 */
.L_x_73:
        /* <DEDUP_REMOVED lines=9> */
.L_x_76:
[----:B------:R-:W-:Y:S05]  /*3e00*/  BSYNC B1 ;  /* 0x0000000000017941 */ /* 0x000fea0003800000 */
.L_x_75:
        /* <DEDUP_REMOVED lines=10> */
.L_x_78:
[----:B------:R-:W-:Y:S05]  /*3eb0*/  BSYNC B1 ;  /* 0x0000000000017941 */ /* 0x000fea0003800000 */
.L_x_77:
        /* <DEDUP_REMOVED lines=10> */
.L_x_80:
[----:B------:R-:W-:Y:S05]  /*3f60*/  BSYNC B1 ;  /* 0x0000000000017941 */ /* 0x000fea0003800000 */
.L_x_79:
        /* <DEDUP_REMOVED lines=9> */
.L_x_82:
[----:B------:R-:W-:Y:S05]  /*4000*/  BSYNC B1 ;  /* 0x0000000000017941 */ /* 0x000fea0003800000 */
.L_x_81:
        /* <DEDUP_REMOVED lines=9> */
.L_x_84:
[----:B------:R-:W-:Y:S05]  /*40a0*/  BSYNC B1 ;  /* 0x0000000000017941 */ /* 0x000fea0003800000 */
.L_x_83:
        /* <DEDUP_REMOVED lines=10> */
.L_x_86:
[----:B------:R-:W-:Y:S05]  /*4150*/  BSYNC B1 ;  /* 0x0000000000017941 */ /* 0x000fea0003800000 */
.L_x_85:
        /* <DEDUP_REMOVED lines=10> */
.L_x_88:
[----:B------:R-:W-:Y:S05]  /*4200*/  BSYNC B1 ;  /* 0x0000000000017941 */ /* 0x000fea0003800000 */
.L_x_87:
[----:B01---5:R-:W-:Y:S01]  /*4210*/  LOP3.LUT R2, R15, 0xffffe000, RZ, 0xc0, !PT ;  /* 0xffffe0000f027812 */ /* 0x023fe200078ec0ff */
        /* <DEDUP_REMOVED lines=8> */
.L_x_90:
[----:B------:R-:W-:Y:S05]  /*42a0*/  BSYNC B1 ;  /* 0x0000000000017941 */ /* 0x000fea0003800000 */
.L_x_89:
[----:B-----5:R-:W-:Y:S01]  /*42b0*/  LOP3.LUT R2, R15, 0xffffe000, RZ, 0xc0, !PT ;  /* 0xffffe0000f027812 */ /* 0x020fe200078ec0ff */
[----:B------:R-:W-:Y:S01]  /*42c0*/  BSSY B1, `(.L_x_91) ;  /* 0x000000a000017945 */ /* 0x000fe20003800000 */
[----:B------:R-:W-:-:S03]  /*42d0*/  ISETP.GT.AND P1, PT, R0, 0x8, P1 ;  /* 0x000000080000780c */ /* 0x000fc60000f24270 */
[----:B------:R-:W-:Y:S01]  /*42e0*/  FMUL R3, R2, R23 ;  /* 0x0000001702037220 */ /* 0x000fe20000400000 */
[----:B------:R-:W-:-:S03]  /*42f0*/  @P0 IMAD.MOV.U32 R2, RZ, RZ, R8 ;  /* 0x000000ffff020224 */ /* 0x000fc600078e0008 */
[----:B0-2---:R-:W-:Y:S01]  /*4300*/  FFMA R5, R54, R22, R3 ;  /* 0x0000001636057223 */ /* 0x005fe20000000003 */
[----:B------:R-:W-:-:S04]  /*4310*/  @P0 IMAD.MOV.U32 R3, RZ, RZ, R9 ;  /* 0x000000ffff030224 */ /* 0x000fc800078e0009 */
[----:B------:R-:W-:-:S05]  /*4320*/  F2FP.TF32.F32.PACK_B R5, R5 ;  /* 0x00000005ff05723e */ /* 0x000fca00024050ff */
[----:B------:R0:W-:Y:S01]  /*4330*/  @P0 STG.E desc[UR56][R2.64+0xe0], R5 ;  /* 0x0000e00502000986 */ /* 0x0001e2000c101938 */
[----:B------:R-:W-:Y:S05]  /*4340*/  @!P1 BRA `(.L_x_92) ;  /* 0x0000000000049947 */ /* 0x000fea0003800000 */
[----:B------:R2:W5:Y:S02]  /*4350*/  LDG.E.LTC128B R15, desc[UR56][R6.64+0xe4] ;  /* 0x0000e438060f7981 */ /* 0x000564000c1e1920 */
.L_x_92:
[----:B------:R-:W-:Y:S05]  /*4360*/  BSYNC B1 ;  /* 0x0000000000017941 */ /* 0x000fea0003800000 */
.L_x_91:
[----:B------:R-:W-:Y:S05]  /*4370*/  @!P1 BRA `(.L_x_93) ;  /* 0x0000000800709947 */ /* 0x000fea0003800000 */
[----:B-----5:R-:W-:-:S05]  /*4380*/  LOP3.LUT R0, R15, 0xffffe000, RZ, 0xc0, !PT ;  /* 0xffffe0000f007812 */ /* 0x020fca00078ec0ff */
[----:B------:R-:W-:-:S04]  /*4390*/  FMUL R0, R0, R23 ;  /* 0x0000001700007220 */ /* 0x000fc80000400000 */
[----:B------:R-:W-:-:S05]  /*43a0*/  FFMA R55, R55, R22, R0 ;  /* 0x0000001637377223 */ /* 0x000fca0000000000 */
[----:B------:R-:W-:-:S05]  /*43b0*/  F2FP.TF32.F32.PACK_B R55, R55 ;  /* 0x00000037ff37723e */ /* 0x000fca00024050ff */
[----:B------:R0:W-:Y:S01]  /*43c0*/  STG.E desc[UR56][R8.64+0xe4], R55 ;  /* 0x0000e43708007986 */ /* 0x0001e2000c101938 */
[----:B------:R-:W-:Y:S05]  /*43d0*/  BRA `(.L_x_93) ;  /* 0x0000000800587947 */ /* 0x000fea0003800000 */
.L_x_32:
[----:B------:R-:W-:Y:S01]  /*43e0*/  ULDC.64 UR4, c[0x0][0x5c0] ;  /* 0x0001700000047ab9 */ /* 0x000fe20000000a00 */
[-C--:B------:R-:W-:Y:S01]  /*43f0*/  FMUL R7, R24, R22.reuse ;  /* 0x0000001618077220 */ /* 0x080fe20000400000 */
[----:B------:R-:W-:Y:S01]  /*4400*/  LEA R2, P1, R20, UR4, 0x2 ;  /* 0x0000000414027c11 */ /* 0x000fe2000f8210ff */
[-C--:B------:R-:W-:Y:S01]  /*4410*/  FMUL R25, R25, R22.reuse ;  /* 0x0000001619197220 */ /* 0x080fe20000400000 */
[----:B------:R-:W-:Y:S01]  /*4420*/  ISETP.GT.AND P3, PT, R18, 0x1, PT ;  /* 0x000000011200780c */ /* 0x000fe20003f64270 */
[-C--:B------:R-:W-:Y:S01]  /*4430*/  FMUL R9, R26, R22.reuse ;  /* 0x000000161a097220 */ /* 0x080fe20000400000 */
[----:B------:R-:W-:Y:S01]  /*4440*/  F2FP.TF32.F32.PACK_B R7, R7 ;  /* 0x00000007ff07723e */ /* 0x000fe200024050ff */
[-C--:B------:R-:W-:Y:S01]  /*4450*/  FMUL R27, R27, R22.reuse ;  /* 0x000000161b1b7220 */ /* 0x080fe20000400000 */
[----:B------:R-:W-:Y:S01]  /*4460*/  LEA.HI.X R3, R20, UR5, R5, 0x2, P1 ;  /* 0x0000000514037c11 */ /* 0x000fe200088f1405 */
[-C--:B------:R-:W-:Y:S01]  /*4470*/  FMUL R29, R29, R22.reuse ;  /* 0x000000161d1d7220 */ /* 0x080fe20000400000 */
[----:B------:R-:W-:Y:S01]  /*4480*/  ISETP.GT.AND P1, PT, R0, RZ, P3 ;  /* 0x000000ff0000720c */ /* 0x000fe20001f24270 */
[-C--:B------:R-:W-:Y:S01]  /*4490*/  FMUL R11, R30, R22.reuse ;  /* 0x000000161e0b7220 */ /* 0x080fe20000400000 */
[----:B------:R-:W-:Y:S01]  /*44a0*/  F2FP.TF32.F32.PACK_B R25, R25 ;  /* 0x00000019ff19723e */ /* 0x000fe200024050ff */
[----:B------:R0:W-:Y:S01]  /*44b0*/  @P2 STG.E desc[UR56][R2.64], R7 ;  /* 0x0000000702002986 */ /* 0x0001e2000c101938 */
[----:B------:R-:W-:Y:S01]  /*44c0*/  ISETP.GT.AND P2, PT, R0, 0x8, P0 ;  /* 0x000000080000780c */ /* 0x000fe20000744270 */
[-C--:B------:R-:W-:Y:S01]  /*44d0*/  FMUL R31, R31, R22.reuse ;  /* 0x000000161f1f7220 */ /* 0x080fe20000400000 */
[----:B------:R-:W-:Y:S01]  /*44e0*/  ISETP.GT.AND P0, PT, R18, 0x8, PT ;  /* 0x000000081200780c */ /* 0x000fe20003f04270 */
[-C--:B------:R-:W-:Y:S01]  /*44f0*/  FMUL R33, R33, R22.reuse ;  /* 0x0000001621217220 */ /* 0x080fe20000400000 */
[----:B------:R-:W-:Y:S01]  /*4500*/  SHF.L.U64.HI R5, R61, 0x2, R60 ;  /* 0x000000023d057819 */ /* 0x000fe2000001023c */
[----:B------:R-:W-:Y:S01]  /*4510*/  FMUL R35, R35, R22 ;  /* 0x0000001623237220 */ /* 0x000fe20000400000 */
[----:B------:R-:W-:Y:S01]  /*4520*/  LEA R4, P4, R61, R2, 0x2 ;  /* 0x000000023d047211 */ /* 0x000fe200078810ff */
[-C--:B------:R-:W-:Y:S01]  /*4530*/  FMUL R37, R37, R22.reuse ;  /* 0x0000001625257220 */ /* 0x080fe20000400000 */
[C---:B------:R-:W-:Y:S01]  /*4540*/  ISETP.GT.AND P3, PT, R0.reuse, 0x8, P3 ;  /* 0x000000080000780c */ /* 0x040fe20001f64270 */
[----:B------:R-:W-:Y:S01]  /*4550*/  @P1 STG.E desc[UR56][R2.64+0x4], R25 ;  /* 0x0000041902001986 */ /* 0x000fe2000c101938 */
[----:B------:R-:W-:Y:S01]  /*4560*/  ISETP.GT.AND P5, PT, R0, RZ, P0 ;  /* 0x000000ff0000720c */ /* 0x000fe200007a4270 */
[----:B------:R-:W-:Y:S01]  /*4570*/  IMAD.X R5, R5, 0x1, R3, P4 ;  /* 0x0000000105057824 */ /* 0x000fe200020e0603 */
[----:B------:R-:W-:Y:S01]  /*4580*/  F2FP.TF32.F32.PACK_B R9, R9 ;  /* 0x00000009ff09723e */ /* 0x000fe200024050ff */
[-C--:B0-----:R-:W-:Y:S01]  /*4590*/  FMUL R7, R28, R22.reuse ;  /* 0x000000161c077220 */ /* 0x081fe20000400000 */
[----:B------:R-:W-:Y:S01]  /*45a0*/  ISETP.GT.AND P1, PT, R18, 0x9, PT ;  /* 0x000000091200780c */ /* 0x000fe20003f24270 */
[-C--:B------:R-:W-:Y:S01]  /*45b0*/  FMUL R39, R39, R22.reuse ;  /* 0x0000001627277220 */ /* 0x080fe20000400000 */
[----:B------:R-:W-:Y:S01]  /*45c0*/  F2FP.TF32.F32.PACK_B R27, R27 ;  /* 0x0000001bff1b723e */ /* 0x000fe200024050ff */
[----:B------:R0:W-:Y:S01]  /*45d0*/  @P2 STG.E desc[UR56][R4.64], R9 ;  /* 0x0000000904002986 */ /* 0x0001e2000c101938 */
[----:B------:R-:W-:Y:S01]  /*45e0*/  F2FP.TF32.F32.PACK_B R7, R7 ;  /* 0x00000007ff07723e */ /* 0x000fe200024050ff */
[-C--:B------:R-:W-:Y:S01]  /*45f0*/  FMUL R41, R41, R22.reuse ;  /* 0x0000001629297220 */ /* 0x080fe20000400000 */
[C---:B------:R-:W-:Y:S01]  /*4600*/  ISETP.GT.AND P4, PT, R0.reuse, RZ, P1 ;  /* 0x000000ff0000720c */ /* 0x040fe20000f84270 */
[----:B------:R-:W-:Y:S01]  /*4610*/  @P3 STG.E desc[UR56][R4.64+0x4], R27 ;  /* 0x0000041b04003986 */ /* 0x000fe2000c101938 */
[----:B------:R-:W-:Y:S01]  /*4620*/  ISETP.GT.AND P2, PT, R0, 0x8, P0 ;  /* 0x000000080000780c */ /* 0x000fe20000744270 */
[-C--:B------:R-:W-:Y:S01]  /*4630*/  FMUL R43, R43, R22.reuse ;  /* 0x000000162b2b7220 */ /* 0x080fe20000400000 */
[----:B------:R-:W-:Y:S01]  /*4640*/  ISETP.GT.AND P0, PT, R18, 0x10, PT ;  /* 0x000000101200780c */ /* 0x000fe20003f04270 */
[----:B------:R1:W-:Y:S01]  /*4650*/  @P5 STG.E desc[UR56][R2.64+0x20], R7 ;  /* 0x0000200702005986 */ /* 0x0003e2000c101938 */
[C---:B------:R-:W-:Y:S01]  /*4660*/  ISETP.GT.AND P3, PT, R0.reuse, 0x8, P1 ;  /* 0x000000080000780c */ /* 0x040fe20000f64270 */
[-C--:B------:R-:W-:Y:S01]  /*4670*/  FMUL R45, R45, R22.reuse ;  /* 0x000000162d2d7220 */ /* 0x080fe20000400000 */
[----:B------:R-:W-:Y:S01]  /*4680*/  ISETP.GT.AND P5, PT, R0, RZ, P0 ;  /* 0x000000ff0000720c */ /* 0x000fe200007a4270 */
[-C--:B0-----:R-:W-:Y:S01]  /*4690*/  FMUL R9, R34, R22.reuse ;  /* 0x0000001622097220 */ /* 0x081fe20000400000 */
[----:B------:R-:W-:Y:S01]  /*46a0*/  F2FP.TF32.F32.PACK_B R29, R29 ;  /* 0x0000001dff1d723e */ /* 0x000fe200024050ff */
[-C--:B------:R-:W-:Y:S01]  /*46b0*/  FMUL R47, R47, R22.reuse ;  /* 0x000000162f2f7220 */ /* 0x080fe20000400000 */
[----:B------:R-:W-:Y:S01]  /*46c0*/  F2FP.TF32.F32.PACK_B R11, R11 ;  /* 0x0000000bff0b723e */ /* 0x000fe200024050ff */
[-C--:B------:R-:W-:Y:S01]  /*46d0*/  FMUL R49, R49, R22.reuse ;  /* 0x0000001631317220 */ /* 0x080fe20000400000 */
[----:B------:R-:W-:Y:S01]  /*46e0*/  ISETP.GT.AND P1, PT, R18, 0x11, PT ;  /* 0x000000111200780c */ /* 0x000fe20003f24270 */
[----:B------:R-:W-:Y:S01]  /*46f0*/  @P4 STG.E desc[UR56][R2.64+0x24], R29 ;  /* 0x0000241d02004986 */ /* 0x000fe2000c101938 */
[----:B------:R-:W-:Y:S01]  /*4700*/  F2FP.TF32.F32.PACK_B R31, R31 ;  /* 0x0000001fff1f723e */ /* 0x000fe200024050ff */
[-C--:B-1----:R-:W-:Y:S01]  /*4710*/  FMUL R7, R32, R22.reuse ;  /* 0x0000001620077220 */ /* 0x082fe20000400000 */
[C---:B------:R-:W-:Y:S01]  /*4720*/  ISETP.GT.AND P4, PT, R0.reuse, RZ, P1 ;  /* 0x000000ff0000720c */ /* 0x040fe20000f84270 */
[----:B------:R0:W-:Y:S01]  /*4730*/  @P2 STG.E desc[UR56][R4.64+0x20], R11 ;  /* 0x0000200b04002986 */ /* 0x0001e2000c101938 */
[----:B------:R-:W-:Y:S01]  /*4740*/  ISETP.GT.AND P2, PT, R0, 0x8, P0 ;  /* 0x000000080000780c */ /* 0x000fe20000744270 */
[-C--:B------:R-:W-:Y:S01]  /*4750*/  FMUL R51, R51, R22.reuse ;  /* 0x0000001633337220 */ /* 0x080fe20000400000 */
[----:B------:R-:W-:Y:S01]  /*4760*/  F2FP.TF32.F32.PACK_B R7, R7 ;  /* 0x00000007ff07723e */ /* 0x000fe200024050ff */
[----:B------:R-:W-:Y:S01]  /*4770*/  @P3 STG.E desc[UR56][R4.64+0x24], R31 ;  /* 0x0000241f04003986 */ /* 0x000fe2000c101938 */
[----:B------:R-:W-:Y:S01]  /*4780*/  ISETP.GT.AND P0, PT, R18, 0x18, PT ;  /* 0x000000181200780c */ /* 0x000fe20003f04270 */
[-C--:B------:R-:W-:Y:S01]  /*4790*/  FMUL R13, R52, R22.reuse ;  /* 0x00000016340d7220 */ /* 0x080fe20000400000 */
[C---:B------:R-:W-:Y:S01]  /*47a0*/  ISETP.GT.AND P3, PT, R0.reuse, 0x8, P1 ;  /* 0x000000080000780c */ /* 0x040fe20000f64270 */
[----:B------:R1:W-:Y:S01]  /*47b0*/  @P5 STG.E desc[UR56][R2.64+0x40], R7 ;  /* 0x0000400702005986 */ /* 0x0003e2000c101938 */
[----:B------:R-:W-:Y:S01]  /*47c0*/  ISETP.GT.AND P5, PT, R0, RZ, P0 ;  /* 0x000000ff0000720c */ /* 0x000fe200007a4270 */
[-C--:B------:R-:W-:Y:S01]  /*47d0*/  FMUL R53, R53, R22.reuse ;  /* 0x0000001635357220 */ /* 0x080fe20000400000 */
[----:B------:R-:W-:Y:S01]  /*47e0*/  F2FP.TF32.F32.PACK_B R33, R33 ;  /* 0x00000021ff21723e */ /* 0x000fe200024050ff */
[-C--:B0-----:R-:W-:Y:S01]  /*47f0*/  FMUL R11, R38, R22.reuse ;  /* 0x00000016260b7220 */ /* 0x081fe20000400000 */
[----:B------:R-:W-:Y:S01]  /*4800*/  F2FP.TF32.F32.PACK_B R9, R9 ;  /* 0x00000009ff09723e */ /* 0x000fe200024050ff */
[-C--:B------:R-:W-:Y:S01]  /*4810*/  FMUL R15, R54, R22.reuse ;  /* 0x00000016360f7220 */ /* 0x080fe20000400000 */
[----:B------:R-:W-:Y:S01]  /*4820*/  ISETP.GT.AND P1, PT, R18, 0x19, PT ;  /* 0x000000191200780c */ /* 0x000fe20003f24270 */
[----:B------:R-:W-:Y:S01]  /*4830*/  @P4 STG.E desc[UR56][R2.64+0x44], R33 ;  /* 0x0000442102004986 */ /* 0x000fe2000c101938 */
[----:B------:R-:W-:Y:S01]  /*4840*/  F2FP.TF32.F32.PACK_B R35, R35 ;  /* 0x00000023ff23723e */ /* 0x000fe200024050ff */
[-C--:B------:R-:W-:Y:S01]  /*4850*/  FMUL R55, R55, R22.reuse ;  /* 0x0000001637377220 */ /* 0x080fe20000400000 */
[----:B------:R-:W-:Y:S01]  /*4860*/  ISETP.GT.AND P4, PT, R0, RZ, P1 ;  /* 0x000000ff0000720c */ /* 0x000fe20000f84270 */
[----:B-1----:R-:W-:Y:S01]  /*4870*/  FMUL R7, R36, R22 ;  /* 0x0000001624077220 */ /* 0x002fe20000400000 */
[----:B------:R0:W-:Y:S01]  /*4880*/  @P2 STG.E desc[UR56][R4.64+0x40], R9 ;  /* 0x0000400904002986 */ /* 0x0001e2000c101938 */
[----:B------:R-:W-:-:S02]  /*4890*/  ISETP.GT.AND P2, PT, R0, 0x8, P0 ;  /* 0x000000080000780c */ /* 0x000fc40000744270 */
[----:B------:R-:W-:Y:S01]  /*48a0*/  ISETP.GT.AND P0, PT, R18, 0x20, PT ;  /* 0x000000201200780c */ /* 0x000fe20003f04270 */
[----:B------:R-:W-:Y:S01]  /*48b0*/  @P3 STG.E desc[UR56][R4.64+0x44], R35 ;  /* 0x0000442304003986 */ /* 0x000fe2000c101938 */
[----:B------:R-:W-:Y:S02]  /*48c0*/  F2FP.TF32.F32.PACK_B R7, R7 ;  /* 0x00000007ff07723e */ /* 0x000fe400024050ff */
[C---:B------:R-:W-:Y:S02]  /*48d0*/  ISETP.GT.AND P3, PT, R0.reuse, 0x8, P1 ;  /* 0x000000080000780c */ /* 0x040fe40000f64270 */
[----:B------:R-:W-:Y:S01]  /*48e0*/  F2FP.TF32.F32.PACK_B R37, R37 ;  /* 0x00000025ff25723e */ /* 0x000fe200024050ff */
[----:B------:R1:W-:Y:S01]  /*48f0*/  @P5 STG.E desc[UR56][R2.64+0x60], R7 ;  /* 0x0000600702005986 */ /* 0x0003e2000c101938 */
[----:B------:R-:W-:Y:S01]  /*4900*/  ISETP.GT.AND P5, PT, R0, RZ, P0 ;  /* 0x000000ff0000720c */ /* 0x000fe200007a4270 */
[----:B0-----:R-:W-:Y:S01]  /*4910*/  FMUL R9, R42, R22 ;  /* 0x000000162a097220 */ /* 0x001fe20000400000 */
[----:B------:R-:W-:Y:S01]  /*4920*/  F2FP.TF32.F32.PACK_B R11, R11 ;  /* 0x0000000bff0b723e */ /* 0x000fe200024050ff */
[----:B------:R-:W-:Y:S01]  /*4930*/  @P4 STG.E desc[UR56][R2.64+0x64], R37 ;  /* 0x0000642502004986 */ /* 0x000fe2000c101938 */
[----:B------:R-:W-:-:S02]  /*4940*/  F2FP.TF32.F32.PACK_B R39, R39 ;  /* 0x00000027ff27723e */ /* 0x000fc400024050ff */
[----:B------:R-:W-:Y:S01]  /*4950*/  ISETP.GT.AND P1, PT, R18, 0x21, PT ;  /* 0x000000211200780c */ /* 0x000fe20003f24270 */
[----:B------:R0:W-:Y:S01]  /*4960*/  @P2 STG.E desc[UR56][R4.64+0x60], R11 ;  /* 0x0000600b04002986 */ /* 0x0001e2000c101938 */
[C---:B------:R-:W-:Y:S02]  /*4970*/  ISETP.GT.AND P0, PT, R0.reuse, 0x8, P0 ;  /* 0x000000080000780c */ /* 0x040fe40000704270 */
[----:B------:R-:W-:Y:S01]  /*4980*/  ISETP.GT.AND P2, PT, R0, RZ, P1 ;  /* 0x000000ff0000720c */ /* 0x000fe20000f44270 */
[----:B-1----:R-:W-:Y:S01]  /*4990*/  FMUL R7, R40, R22 ;  /* 0x0000001628077220 */ /* 0x002fe20000400000 */
[----:B------:R-:W-:Y:S01]  /*49a0*/  @P3 STG.E desc[UR56][R4.64+0x64], R39 ;  /* 0x0000642704003986 */ /* 0x000fe2000c101938 */
[----:B------:R-:W-:Y:S02]  /*49b0*/  ISETP.GT.AND P1, PT, R0, 0x8, P1 ;  /* 0x000000080000780c */ /* 0x000fe40000f24270 */
[----:B------:R-:W-:Y:S02]  /*49c0*/  ISETP.GT.AND P4, PT, R18, 0x29, PT ;  /* 0x000000291200780c */ /* 0x000fe40003f84270 */
[----:B------:R-:W-:-:S02]  /*49d0*/  F2FP.TF32.F32.PACK_B R7, R7 ;  /* 0x00000007ff07723e */ /* 0x000fc400024050ff */
[----:B------:R-:W-:Y:S01]  /*49e0*/  ISETP.GT.AND P6, PT, R0, RZ, P4 ;  /* 0x000000ff0000720c */ /* 0x000fe200027c4270 */
[----:B0-----:R-:W-:Y:S01]  /*49f0*/  FMUL R11, R50, R22 ;  /* 0x00000016320b7220 */ /* 0x001fe20000400000 */
[----:B------:R-:W-:Y:S01]  /*4a00*/  F2FP.TF32.F32.PACK_B R41, R41 ;  /* 0x00000029ff29723e */ /* 0x000fe200024050ff */
[----:B------:R0:W-:Y:S01]  /*4a10*/  @P5 STG.E desc[UR56][R2.64+0x80], R7 ;  /* 0x0000800702005986 */ /* 0x0001e2000c101938 */
[----:B------:R-:W-:Y:S02]  /*4a20*/  ISETP.GT.AND P5, PT, R18, 0x28, PT ;  /* 0x000000281200780c */ /* 0x000fe40003fa4270 */
[----:B------:R-:W-:Y:S01]  /*4a30*/  F2FP.TF32.F32.PACK_B R9, R9 ;  /* 0x00000009ff09723e */ /* 0x000fe200024050ff */
[----:B------:R-:W-:Y:S01]  /*4a40*/  @P2 STG.E desc[UR56][R2.64+0x84], R41 ;  /* 0x0000842902002986 */ /* 0x000fe2000c101938 */
[----:B------:R-:W-:Y:S02]  /*4a50*/  ISETP.GT.AND P3, PT, R0, RZ, P5 ;  /* 0x000000ff0000720c */ /* 0x000fe40002f64270 */
[----:B------:R-:W-:Y:S01]  /*4a60*/  F2FP.TF32.F32.PACK_B R43, R43 ;  /* 0x0000002bff2b723e */ /* 0x000fe200024050ff */
[----:B------:R1:W-:Y:S01]  /*4a70*/  @P0 STG.E desc[UR56][R4.64+0x80], R9 ;  /* 0x0000800904000986 */ /* 0x0003e2000c101938 */
[----:B------:R-:W-:-:S02]  /*4a80*/  F2FP.TF32.F32.PACK_B R45, R45 ;  /* 0x0000002dff2d723e */ /* 0x000fc400024050ff */
[----:B------:R-:W-:Y:S01]  /*4a90*/  ISETP.GT.AND P5, PT, R0, 0x8, P5 ;  /* 0x000000080000780c */ /* 0x000fe20002fa4270 */
[-C--:B0-----:R-:W-:Y:S01]  /*4aa0*/  FMUL R7, R44, R22.reuse ;  /* 0x000000162c077220 */ /* 0x081fe20000400000 */
[----:B------:R-:W-:Y:S01]  /*4ab0*/  @P1 STG.E desc[UR56][R4.64+0x84], R43 ;  /* 0x0000842b04001986 */ /* 0x000fe2000c101938 */
[----:B------:R-:W-:Y:S02]  /*4ac0*/  ISETP.GT.AND P4, PT, R0, 0x8, P4 ;  /* 0x000000080000780c */ /* 0x000fe40002784270 */
[----:B------:R-:W-:Y:S02]  /*4ad0*/  ISETP.GT.AND P2, PT, R18, 0x31, PT ;  /* 0x000000311200780c */ /* 0x000fe40003f44270 */
[----:B------:R-:W-:Y:S01]  /*4ae0*/  F2FP.TF32.F32.PACK_B R7, R7 ;  /* 0x00000007ff07723e */ /* 0x000fe200024050ff */
[----:B-1----:R-:W-:Y:S01]  /*4af0*/  FMUL R9, R46, R22 ;  /* 0x000000162e097220 */ /* 0x002fe20000400000 */
[----:B------:R-:W-:-:S03]  /*4b00*/  F2FP.TF32.F32.PACK_B R47, R47 ;  /* 0x0000002fff2f723e */ /* 0x000fc600024050ff */
[----:B------:R0:W-:Y:S01]  /*4b10*/  @P3 STG.E desc[UR56][R2.64+0xa0], R7 ;  /* 0x0000a00702003986 */ /* 0x0001e2000c101938 */
[----:B------:R-:W-:Y:S02]  /*4b20*/  ISETP.GT.AND P3, PT, R18, 0x30, PT ;  /* 0x000000301200780c */ /* 0x000fe40003f64270 */
[----:B------:R-:W-:Y:S01]  /*4b30*/  F2FP.TF32.F32.PACK_B R9, R9 ;  /* 0x00000009ff09723e */ /* 0x000fe200024050ff */
[----:B------:R-:W-:Y:S01]  /*4b40*/  @P6 STG.E desc[UR56][R2.64+0xa4], R45 ;  /* 0x0000a42d02006986 */ /* 0x000fe2000c101938 */
[----:B------:R-:W-:Y:S02]  /*4b50*/  ISETP.GT.AND P6, PT, R0, RZ, P3 ;  /* 0x000000ff0000720c */ /* 0x000fe40001fc4270 */
[C---:B------:R-:W-:Y:S01]  /*4b60*/  ISETP.GT.AND P1, PT, R18.reuse, 0x38, PT ;  /* 0x000000381200780c */ /* 0x040fe20003f24270 */
[----:B------:R-:W-:Y:S01]  /*4b70*/  @P5 STG.E desc[UR56][R4.64+0xa0], R9 ;  /* 0x0000a00904005986 */ /* 0x000fe2000c101938 */
[----:B------:R-:W-:Y:S02]  /*4b80*/  ISETP.GT.AND P0, PT, R18, 0x39, PT ;  /* 0x000000391200780c */ /* 0x000fe40003f04270 */
[----:B------:R-:W-:Y:S01]  /*4b90*/  ISETP.GT.AND P5, PT, R0, RZ, P2 ;  /* 0x000000ff0000720c */ /* 0x000fe200017a4270 */
[----:B0-----:R-:W-:Y:S01]  /*4ba0*/  FMUL R7, R48, R22 ;  /* 0x0000001630077220 */ /* 0x001fe20000400000 */
[C---:B------:R-:W-:Y:S01]  /*4bb0*/  ISETP.GT.AND P3, PT, R0.reuse, 0x8, P3 ;  /* 0x000000080000780c */ /* 0x040fe20001f64270 */
[----:B------:R-:W-:Y:S01]  /*4bc0*/  @P4 STG.E desc[UR56][R4.64+0xa4], R47 ;  /* 0x0000a42f04004986 */ /* 0x000fe2000c101938 */
[----:B------:R-:W-:-:S02]  /*4bd0*/  ISETP.GT.AND P2, PT, R0, 0x8, P2 ;  /* 0x000000080000780c */ /* 0x000fc40001744270 */
[----:B------:R-:W-:Y:S02]  /*4be0*/  F2FP.TF32.F32.PACK_B R7, R7 ;  /* 0x00000007ff07723e */ /* 0x000fe400024050ff */
[C---:B------:R-:W-:Y:S02]  /*4bf0*/  ISETP.GT.AND P4, PT, R0.reuse, RZ, P1 ;  /* 0x000000ff0000720c */ /* 0x040fe40000f84270 */
[C---:B------:R-:W-:Y:S01]  /*4c00*/  ISETP.GT.AND P1, PT, R0.reuse, 0x8, P1 ;  /* 0x000000080000780c */ /* 0x040fe20000f24270 */
[----:B------:R-:W-:Y:S01]  /*4c10*/  @P6 STG.E desc[UR56][R2.64+0xc0], R7 ;  /* 0x0000c00702006986 */ /* 0x000fe2000c101938 */
[----:B------:R-:W-:Y:S02]  /*4c20*/  ISETP.GT.AND P6, PT, R0, RZ, P0 ;  /* 0x000000ff0000720c */ /* 0x000fe400007c4270 */
[----:B------:R-:W-:Y:S02]  /*4c30*/  F2FP.TF32.F32.PACK_B R49, R49 ;  /* 0x00000031ff31723e */ /* 0x000fe400024050ff */
[----:B------:R-:W-:-:S02]  /*4c40*/  F2FP.TF32.F32.PACK_B R11, R11 ;  /* 0x0000000bff0b723e */ /* 0x000fc400024050ff */
[----:B------:R-:W-:Y:S01]  /*4c50*/  F2FP.TF32.F32.PACK_B R51, R51 ;  /* 0x00000033ff33723e */ /* 0x000fe200024050ff */
[----:B------:R-:W-:Y:S01]  /*4c60*/  @P5 STG.E desc[UR56][R2.64+0xc4], R49 ;  /* 0x0000c43102005986 */ /* 0x000fe2000c101938 */
[----:B------:R-:W-:Y:S02]  /*4c70*/  ISETP.GT.AND P0, PT, R0, 0x8, P0 ;  /* 0x000000080000780c */ /* 0x000fe40000704270 */
[----:B------:R-:W-:Y:S01]  /*4c80*/  F2FP.TF32.F32.PACK_B R13, R13 ;  /* 0x0000000dff0d723e */ /* 0x000fe200024050ff */
[----:B------:R-:W-:Y:S01]  /*4c90*/  @P3 STG.E desc[UR56][R4.64+0xc0], R11 ;  /* 0x0000c00b04003986 */ /* 0x000fe2000c101938 */
[----:B------:R-:W-:Y:S02]  /*4ca0*/  F2FP.TF32.F32.PACK_B R53, R53 ;  /* 0x00000035ff35723e */ /* 0x000fe400024050ff */
[----:B------:R-:W-:Y:S01]  /*4cb0*/  F2FP.TF32.F32.PACK_B R15, R15 ;  /* 0x0000000fff0f723e */ /* 0x000fe200024050ff */
[----:B------:R-:W-:Y:S01]  /*4cc0*/  @P2 STG.E desc[UR56][R4.64+0xc4], R51 ;  /* 0x0000c43304002986 */ /* 0x000fe2000c101938 */
[----:B------:R-:W-:-:S03]  /*4cd0*/  F2FP.TF32.F32.PACK_B R55, R55 ;  /* 0x00000037ff37723e */ /* 0x000fc600024050ff */
[----:B------:R-:W-:Y:S04]  /*4ce0*/  @P4 STG.E desc[UR56][R2.64+0xe0], R13 ;  /* 0x0000e00d02004986 */ /* 0x000fe8000c101938 */
[----:B------:R0:W-:Y:S02]  /*4cf0*/  @P6 STG.E desc[UR56][R2.64+0xe4], R53 ;  /* 0x0000e43502006986 */ /* 0x0001e4000c101938 */
[----:B0-----:R-:W-:Y:S02]  /*4d00*/  @P1 IMAD.MOV.U32 R2, RZ, RZ, R4 ;  /* 0x000000ffff021224 */ /* 0x001fe400078e0004 */
[----:B------:R-:W-:-:S05]  /*4d10*/  @P1 IMAD.MOV.U32 R3, RZ, RZ, R5 ;  /* 0x000000ffff031224 */ /* 0x000fca00078e0005 */
[----:B------:R0:W-:Y:S04]  /*4d20*/  @P1 STG.E desc[UR56][R2.64+0xe0], R15 ;  /* 0x0000e00f02001986 */ /* 0x0001e8000c101938 */
[----:B------:R0:W-:Y:S02]  /*4d30*/  @P0 STG.E desc[UR56][R4.64+0xe4], R55 ;  /* 0x0000e43704000986 */ /* 0x0001e4000c101938 */
.L_x_93:
[----:B------:R-:W-:Y:S05]  /*4d40*/  BSYNC B0 ;  /* 0x0000000000007941 */ /* 0x000fea0003800000 */
.L_x_31:
[----:B0-----:R-:W-:Y:S01]  /*4d50*/  IMAD.U32 R2, RZ, RZ, UR54 ;  /* 0x00000036ff027e24 */ /* 0x001fe2000f8e00ff */
[----:B------:R-:W-:Y:S01]  /*4d60*/  ULDC.64 UR4, c[0x0][0x650] ;  /* 0x0001940000047ab9 */ /* 0x000fe20000000a00 */
[----:B------:R-:W-:Y:S01]  /*4d70*/  IMAD.U32 R3, RZ, RZ, UR55 ;  /* 0x00000037ff037e24 */ /* 0x000fe2000f8e00ff */
[----:B------:R0:W-:Y:S01]  /*4d80*/  SYNCS.ARRIVE.TRANS64.A1T0 RZ, [R64+UR52], RZ ;  /* 0x000000ff40ff79a7 */ /* 0x0001e20008100034 */
[----:B------:R-:W-:Y:S01]  /*4d90*/  PRMT R0, RZ, 0x7610, R0 ;  /* 0x00007610ff007816 */ /* 0x000fe20000000000 */
[----:B------:R-:W-:Y:S01]  /*4da0*/  IMAD.MOV.U32 R18, RZ, RZ, -0x1 ;  /* 0xffffffffff127424 */ /* 0x000fe200078e00ff */
[----:B------:R-:W-:Y:S01]  /*4db0*/  LEA R16, P0, R2, R16, 0x1 ;  /* 0x0000001002107211 */ /* 0x000fe200078008ff */
[----:B------:R-:W-:Y:S02]  /*4dc0*/  IMAD.MOV.U32 R2, RZ, RZ, -0x1 ;  /* 0xffffffffff027424 */ /* 0x000fe400078e00ff */
[----:B------:R-:W-:Y:S01]  /*4dd0*/  IMAD.MOV.U32 R19, RZ, RZ, -0x1 ;  /* 0xffffffffff137424 */ /* 0x000fe200078e00ff */
[----:B------:R-:W-:-:S02]  /*4de0*/  IADD3.X R17, R17, UR36, RZ, P0, !PT ;  /* 0x0000002411117c10 */ /* 0x000fc400087fe4ff */
[----:B------:R-:W-:-:S04]  /*4df0*/  ISETP.GE.U32.AND P0, PT, R16, UR4, PT ;  /* 0x0000000410007c0c */ /* 0x000fc8000bf06070 */
[----:B------:R-:W-:-:S13]  /*4e00*/  ISETP.GE.U32.AND.EX P0, PT, R17, UR5, PT, P0 ;  /* 0x0000000511007c0c */ /* 0x000fda000bf06100 */
[----:B0-----:R-:W-:Y:S05]  /*4e10*/  @P0 BRA `(.L_x_94) ;  /* 0x0000000400700947 */ /* 0x001fea0003800000 */
[----:B------:R-:W0:Y:S01]  /*4e20*/  S2UR UR6, SR_CTAID.X ;  /* 0x00000000000679c3 */ /* 0x000e220000002500 */
[----:B------:R-:W-:Y:S01]  /*4e30*/  ULDC.64 UR4, c[0x0][0x628] ;  /* 0x00018a0000047ab9 */ /* 0x000fe20000000a00 */
[----:B------:R-:W-:Y:S01]  /*4e40*/  ULDC UR7, c[0x0][0x150] ;  /* 0x0000540000077ab9 */ /* 0x000fe20000000800 */
[----:B------:R-:W-:Y:S01]  /*4e50*/  ISETP.NE.U32.AND P0, PT, RZ, UR4, PT ;  /* 0x00000004ff007c0c */ /* 0x000fe2000bf05070 */
[----:B------:R-:W-:Y:S01]  /*4e60*/  ULDC UR15, c[0x0][0x630] ;  /* 0x00018c00000f7ab9 */ /* 0x000fe20000000800 */
[C---:B------:R-:W-:Y:S02]  /*4e70*/  R2UR UR16, R16.reuse ;  /* 0x00000000101072ca */ /* 0x040fe400000e0000 */
[----:B------:R-:W-:Y:S01]  /*4e80*/  ISETP.NE.AND.EX P0, PT, RZ, UR5, PT, P0 ;  /* 0x00000005ff007c0c */ /* 0x000fe2000bf05300 */
[----:B------:R-:W1:Y:S01]  /*4e90*/  S2UR UR17, SR_CTAID.Y ;  /* 0x00000000001179c3 */ /* 0x000e620000002600 */
[----:B------:R-:W-:Y:S02]  /*4ea0*/  R2UR UR12, R16 ;  /* 0x00000000100c72ca */ /* 0x000fe400000e0000 */
[----:B------:R-:W-:-:S02]  /*4eb0*/  R2UR UR13, R17 ;  /* 0x00000000110d72ca */ /* 0x000fc400000e0000 */
[----:B0-----:R-:W-:-:S05]  /*4ec0*/  I2FP.F32.U32 R0, UR6 ;  /* 0x0000000600007c45 */ /* 0x001fca0008201000 */
[----:B------:R-:W-:Y:S01]  /*4ed0*/  FMUL R0, R0, UR7 ;  /* 0x0000000700007c20 */ /* 0x000fe20008400000 */
[----:B------:R-:W-:Y:S01]  /*4ee0*/  ULDC UR7, c[0x0][0x154] ;  /* 0x0000550000077ab9 */ /* 0x000fe20000000800 */
[----:B-1----:R-:W-:-:S04]  /*4ef0*/  I2FP.F32.U32 R2, UR17 ;  /* 0x0000001100027c45 */ /* 0x002fc80008201000 */
[----:B------:R-:W0:Y:S01]  /*4f00*/  F2I.U32.TRUNC.NTZ R0, R0 ;  /* 0x0000000000007305 */ /* 0x000e22000020f000 */
[----:B------:R-:W-:Y:S01]  /*4f10*/  FMUL R2, R2, UR7 ;  /* 0x0000000702027c20 */ /* 0x000fe20008400000 */
[----:B------:R-:W-:Y:S06]  /*4f20*/  @!P0 BRA `(.L_x_95) ;  /* 0x0000000000308947 */ /* 0x000fec0003800000 */
        /* <DEDUP_REMOVED lines=12> */
.L_x_95:
[----:B------:R-:W-:Y:S01]  /*4ff0*/  USHF.R.U64 UR8, UR12, UR15, UR13 ;  /* 0x0000000f0c087299 */ /* 0x000fe2000800120d */
[----:B------:R-:W-:Y:S01]  /*5000*/  R2UR UR5, R17 ;  /* 0x00000000110572ca */ /* 0x000fe200000e0000 */
[----:B------:R-:W-:Y:S01]  /*5010*/  USHF.R.U32.HI UR4, URZ, UR15, UR13 ;  /* 0x0000000f3f047299 */ /* 0x000fe2000801160d */
[----:B------:R-:W1:Y:S01]  /*5020*/  F2I.U32.TRUNC.NTZ R2, R2 ;  /* 0x0000000200027305 */ /* 0x000e62000020f000 */
[----:B------:R-:W-:Y:S01]  /*5030*/  UIADD3 UR9, UP0, URZ, -UR8, URZ ;  /* 0x800000083f097290 */ /* 0x000fe2000ff1e03f */
[----:B------:R-:W-:Y:S01]  /*5040*/  ULDC.64 UR10, c[0x0][0x620] ;  /* 0x00018800000a7ab9 */ /* 0x000fe20000000a00 */
[----:B------:R-:W-:Y:S02]  /*5050*/  ULDC UR13, c[0x0][0x608] ;  /* 0x00018200000d7ab9 */ /* 0x000fe40000000800 */
[----:B------:R-:W-:Y:S01]  /*5060*/  UIADD3.X UR4, URZ, ~UR4, URZ, UP0, !UPT ;  /* 0x800000043f047290 */ /* 0x000fe200087fe43f */
[----:B------:R-:W-:Y:S01]  /*5070*/  ULDC UR22, c[0x0][0x148] ;  /* 0x0000520000167ab9 */ /* 0x000fe20000000800 */
[----:B------:R-:W-:-:S02]  /*5080*/  ULDC UR20, c[0x0][0x648] ;  /* 0x0001920000147ab9 */ /* 0x000fc40000000800 */
[----:B------:R-:W-:Y:S01]  /*5090*/  UIMAD UR7, UR4, UR10, URZ ;  /* 0x0000000a040772a4 */ /* 0x000fe2000f8e023f */
[----:B------:R-:W-:Y:S02]  /*50a0*/  ULDC UR21, c[0x0][0x638] ;  /* 0x00018e0000157ab9 */ /* 0x000fe40000000800 */
[----:B------:R-:W-:Y:S01]  /*50b0*/  UMOV UR4, UR16 ;  /* 0x0000001000047c82 */ /* 0x000fe20008000000 */
[----:B------:R-:W-:Y:S02]  /*50c0*/  UIMAD UR7, UR9, UR11, UR7 ;  /* 0x0000000b090772a4 */ /* 0x000fe4000f8e0207 */
[----:B------:R-:W-:Y:S01]  /*50d0*/  UIMAD.WIDE.U32 UR4, UR9, UR10, UR4 ;  /* 0x0000000a090472a5 */ /* 0x000fe2000f8e0004 */
[----:B0-----:R-:W-:Y:S01]  /*50e0*/  R2UR UR10, R0 ;  /* 0x00000000000a72ca */ /* 0x001fe200000e0000 */
[----:B------:R-:W-:Y:S01]  /*50f0*/  ULDC UR16, c[0x0][0x658] ;  /* 0x0001960000107ab9 */ /* 0x000fe20000000800 */
[----:B-1----:R-:W-:Y:S01]  /*5100*/  R2UR UR12, R2 ;  /* 0x00000000020c72ca */ /* 0x002fe200000e0000 */
[----:B------:R-:W-:Y:S01]  /*5110*/  UIADD3 UR7, UR5, UR7, URZ ;  /* 0x0000000705077290 */ /* 0x000fe2000fffe03f */
[----:B------:R-:W-:-:S02]  /*5120*/  ULDC UR11, c[0x0][0x144] ;  /* 0x00005100000b7ab9 */ /* 0x000fc40000000800 */
[----:B------:R-:W-:Y:S02]  /*5130*/  ULDC UR5, c[0x0][0x618] ;  /* 0x0001860000057ab9 */ /* 0x000fe40000000800 */
[----:B------:R-:W-:Y:S02]  /*5140*/  USHF.R.U64 UR9, UR4, UR5, UR7 ;  /* 0x0000000504097299 */ /* 0x000fe40008001207 */
[----:B------:R-:W-:-:S03]  /*5150*/  USHF.R.U32.HI UR7, URZ, UR5, UR7 ;  /* 0x000000053f077299 */ /* 0x000fc60008011607 */
[----:B------:R-:W-:Y:S01]  /*5160*/  ULDC.64 UR4, c[0x0][0x640] ;  /* 0x0001900000047ab9 */ /* 0x000fe20000000a00 */
[----:B------:R-:W-:Y:S01]  /*5170*/  USHF.R.U64 UR15, UR9, UR13, UR7 ;  /* 0x0000000d090f7299 */ /* 0x000fe20008001207 */
[----:B------:R-:W-:Y:S01]  /*5180*/  ISETP.NE.U32.AND P0, PT, RZ, UR4, PT ;  /* 0x00000004ff007c0c */ /* 0x000fe2000bf05070 */
[----:B------:R-:W-:Y:S02]  /*5190*/  USHF.R.U32.HI UR7, URZ, UR13, UR7 ;  /* 0x0000000d3f077299 */ /* 0x000fe40008011607 */
[----:B------:R-:W-:Y:S01]  /*51a0*/  UIADD3 UR10, -UR10, URZ, URZ ;  /* 0x0000003f0a0a7290 */ /* 0x000fe2000fffe13f */
[----:B------:R-:W-:Y:S01]  /*51b0*/  ISETP.NE.AND.EX P0, PT, RZ, UR5, PT, P0 ;  /* 0x00000005ff007c0c */ /* 0x000fe2000bf05300 */
[----:B------:R-:W-:Y:S02]  /*51c0*/  USHF.R.U64 UR14, UR15, UR16, UR7 ;  /* 0x000000100f0e7299 */ /* 0x000fe40008001207 */
[----:B------:R-:W-:Y:S02]  /*51d0*/  UIADD3 UR18, -UR12, URZ, URZ ;  /* 0x0000003f0c127290 */ /* 0x000fe4000fffe13f */
[----:B------:R-:W-:-:S02]  /*51e0*/  USHF.R.U32.HI UR13, URZ, UR16, UR7 ;  /* 0x000000103f0d7299 */ /* 0x000fc40008011607 */
[----:B------:R-:W-:Y:S01]  /*51f0*/  UIMAD UR19, UR11, UR10, UR6 ;  /* 0x0000000a0b1372a4 */ /* 0x000fe2000f8e0206 */
[----:B------:R-:W-:-:S05]  /*5200*/  UMOV UR12, UR14 ;  /* 0x0000000e000c7c82 */ /* 0x000fca0008000000 */
[----:B------:R-:W-:Y:S06]  /*5210*/  @!P0 BRA `(.L_x_96) ;  /* 0x0000000000288947 */ /* 0x000fec0003800000 */
        /* <DEDUP_REMOVED lines=10> */
.L_x_96:
[----:B------:R-:W-:Y:S01]  /*52c0*/  UISETP.NE.AND UP0, UPT, UR45, URZ, UPT ;  /* 0x0000003f2d00728c */ /* 0x000fe2000bf05270 */
[----:B------:R-:W-:Y:S01]  /*52d0*/  IMAD.MOV.U32 R0, RZ, RZ, 0x1 ;  /* 0x00000001ff007424 */ /* 0x000fe200078e00ff */
[----:B------:R-:W-:Y:S01]  /*52e0*/  USHF.R.U64 UR4, UR12, UR20, UR13 ;  /* 0x000000140c047299 */ /* 0x000fe2000800120d */
[----:B------:R-:W-:Y:S01]  /*52f0*/  IMAD.U32 R19, RZ, RZ, UR8 ;  /* 0x00000008ff137e24 */ /* 0x000fe2000f8e00ff */
[----:B------:R-:W-:Y:S02]  /*5300*/  ULOP3.LUT UR15, UR15, UR44, URZ, 0xc0, !UPT ;  /* 0x0000002c0f0f7292 */ /* 0x000fe4000f8ec03f */
[----:B------:R-:W-:Y:S02]  /*5310*/  UIADD3 UR5, -UR4, URZ, URZ ;  /* 0x0000003f04057290 */ /* 0x000fe4000fffe13f */
[----:B------:R-:W-:Y:S02]  /*5320*/  ULOP3.LUT UR9, UR9, UR41, URZ, 0xc0, !UPT ;  /* 0x0000002909097292 */ /* 0x000fe4000f8ec03f */
[----:B------:R-:W-:-:S02]  /*5330*/  UIMAD UR4, UR42, UR4, UR15 ;  /* 0x000000042a0472a4 */ /* 0x000fc4000f8e020f */
[----:B------:R-:W-:Y:S02]  /*5340*/  @UP0 UIMAD UR19, UR22, UR18, UR17 ;  /* 0x00000012161302a4 */ /* 0x000fe4000f8e0211 */
[----:B------:R-:W-:Y:S01]  /*5350*/  UIMAD UR14, UR5, UR21, UR14 ;  /* 0x00000015050e72a4 */ /* 0x000fe2000f8e020e */
[----:B------:R-:W-:Y:S02]  /*5360*/  ULDC UR6, c[0x0][0x600] ;  /* 0x0001800000067ab9 */ /* 0x000fe40000000800 */
[----:B------:R-:W-:Y:S01]  /*5370*/  ULDC UR5, c[0x0][0x610] ;  /* 0x0001840000057ab9 */ /* 0x000fe20000000800 */
[----:B------:R-:W-:Y:S02]  /*5380*/  UIMAD UR14, UR14, UR6, UR9 ;  /* 0x000000060e0e72a4 */ /* 0x000fe4000f8e0209 */
[----:B------:R-:W-:-:S04]  /*5390*/  UIMAD UR4, UR4, UR5, UR19 ;  /* 0x00000005040472a4 */ /* 0x000fc8000f8e0213 */
[----:B------:R-:W-:Y:S02]  /*53a0*/  USEL UR5, UR14, UR4, !UP0 ;  /* 0x000000040e057287 */ /* 0x000fe4000c000000 */
[----:B------:R-:W-:-:S04]  /*53b0*/  USEL UR4, UR4, UR14, !UP0 ;  /* 0x0000000e04047287 */ /* 0x000fc8000c000000 */
[----:B------:R-:W-:Y:S02]  /*53c0*/  IMAD.U32 R2, RZ, RZ, UR5 ;  /* 0x00000005ff027e24 */ /* 0x000fe4000f8e00ff */
[----:B------:R-:W-:-:S07]  /*53d0*/  IMAD.U32 R18, RZ, RZ, UR4 ;  /* 0x00000004ff127e24 */ /* 0x000fce000f8e00ff */
.L_x_94:
[----:B------:R-:W-:Y:S01]  /*53e0*/  ULEA UR5, UR38, UR43, 0x1 ;  /* 0x0000002b26057291 */ /* 0x000fe2000f8e083f */
[----:B------:R-:W-:Y:S01]  /*53f0*/  LOP3.LUT P0, RZ, R0, 0xff, RZ, 0xc0, !PT ;  /* 0x000000ff00ff7812 */ /* 0x000fe2000780c0ff */
[----:B------:R-:W-:Y:S01]  /*5400*/  ULOP3.LUT UR43, UR43, 0x1, URZ, 0xc0, !UPT ;  /* 0x000000012b2b7892 */ /* 0x000fe2000f8ec03f */
[----:B------:R-:W-:Y:S01]  /*5410*/  LOP3.LUT R66, R66, 0x1, RZ, 0x3c, !PT ;  /* 0x0000000142427812 */ /* 0x000fe200078e3cff */
[----:B------:R-:W-:Y:S02]  /*5420*/  USHF.R.U32.HI UR4, URZ, 0x1, UR5 ;  /* 0x000000013f047899 */ /* 0x000fe40008011605 */
[----:B------:R-:W-:Y:S02]  /*5430*/  UISETP.GT.U32.AND UP0, UPT, UR5, 0x1, UPT ;  /* 0x000000010500788c */ /* 0x000fe4000bf04070 */
[----:B------:R-:W-:Y:S02]  /*5440*/  ULOP3.LUT UR4, UR4, 0x1, URZ, 0xc0, !UPT ;  /* 0x0000000104047892 */ /* 0x000fe4000f8ec03f */
[----:B------:R-:W-:-:S02]  /*5450*/  UISETP.LT.U32.AND UP0, UPT, UR49, 0xff, UP0 ;  /* 0x000000ff3100788c */ /* 0x000fc40008701070 */
[----:B------:R-:W-:Y:S02]  /*5460*/  UISETP.NE.U32.AND UP1, UPT, UR4, 0x1, UPT ;  /* 0x000000010400788c */ /* 0x000fe4000bf25070 */
[----:B------:R-:W-:Y:S02]  /*5470*/  USEL UR5, URZ, 0x1, !UP0 ;  /* 0x000000013f057887 */ /* 0x000fe4000c000000 */
[----:B------:R-:W-:-:S04]  /*5480*/  UISETP.GT.U32.AND UP1, UPT, UR49, 0xfe, !UP1 ;  /* 0x000000fe3100788c */ /* 0x000fc8000cf24070 */
[----:B------:R-:W-:-:S04]  /*5490*/  USEL UR4, URZ, 0x1, !UP1 ;  /* 0x000000013f047887 */ /* 0x000fc8000c800000 */
[----:B------:R-:W-:Y:S01]  /*54a0*/  ULOP3.LUT UR46, UR4, UR46, UR5, 0x96, !UPT ;  /* 0x0000002e042e7292 */ /* 0x000fe2000f8e9605 */
[----:B------:R-:W-:Y:S11]  /*54b0*/  @P0 BRA `(.L_x_97) ;  /* 0xffffffc0006c0947 */ /* 0x000ff6000383ffff */
[----:B------:R-:W-:Y:S05]  /*54c0*/  EXIT ;  /* 0x000000000000794d */ /* 0x000fea0003800000 */
.L_x_12:
[----:B------:R-:W-:-:S08]  /*54d0*/  ISETP.NE.AND P0, PT, RZ, UR8, PT ;  /* 0x00000008ff007c0c */ /* 0x000fd0000bf05270 */
[----:B-----5:R-:W0:-:S00]  /*54e0*/  USETMAXREG.DEALLOC.CTAPOOL 0x28 ;  /* 0x00000028000079c8 */ /* 0x020e0000080e0500 */
[----:B------:R-:W-:Y:S05]  /*54f0*/  @P0 EXIT ;  /* 0x000000000000094d */ /* 0x000fea0003800000 */
[----:B0-----:R-:W-:Y:S01]  /*5500*/  LOP3.LUT P0, RZ, R0, 0xff, RZ, 0xc0, !PT ;  /* 0x000000ff00ff7812 */ /* 0x001fe2000780c0ff */
[----:B------:R-:W-:Y:S02]  /*5510*/  IMAD.MOV.U32 R8, RZ, RZ, 0x1 ;  /* 0x00000001ff087424 */ /* 0x000fe400078e00ff */
[----:B------:R-:W-:-:S10]  /*5520*/  IMAD.MOV.U32 R0, RZ, RZ, RZ ;  /* 0x000000ffff007224 */ /* 0x000fd400078e00ff */
[----:B------:R-:W-:Y:S05]  /*5530*/  @!P0 BRA `(.L_x_98) ;  /* 0x0000000c00948947 */ /* 0x000fea0003800000 */
[----:B------:R-:W-:Y:S01]  /*5540*/  LOP3.LUT P0, RZ, R4, 0x1f, RZ, 0xc0, !PT ;  /* 0x0000001f04ff7812 */ /* 0x000fe2000780c0ff */
[----:B------:R-:W-:Y:S01]  /*5550*/  ULDC UR21, c[0x0][0x658] ;  /* 0x0001960000157ab9 */ /* 0x000fe20000000800 */
[----:B------:R-:W-:Y:S01]  /*5560*/  UMOV UR4, 0xffffffff ;  /* 0xffffffff00047882 */ /* 0x000fe20000000000 */
[----:B------:R-:W-:Y:S01]  /*5570*/  BSSY B0, `(.L_x_98) ;  /* 0x00000e1000007945 */ /* 0x000fe20003800000 */
[----:B------:R-:W-:Y:S01]  /*5580*/  USHF.L.U32 UR4, UR4, UR21, URZ ;  /* 0x0000001504047299 */ /* 0x000fe2000800063f */
[C---:B------:R-:W-:Y:S01]  /*5590*/  ISETP.NE.AND P3, PT, R3.reuse, RZ, PT ;  /* 0x000000ff0300720c */ /* 0x040fe20003f65270 */
[----:B------:R-:W-:Y:S01]  /*55a0*/  IMAD.MOV.U32 R9, RZ, RZ, 0x1 ;  /* 0x00000001ff097424 */ /* 0x000fe200078e00ff */
[----:B------:R-:W-:Y:S01]  /*55b0*/  ISETP.NE.OR P0, PT, R3, RZ, !P0 ;  /* 0x000000ff0300720c */ /* 0x000fe20004705670 */
[----:B------:R-:W-:Y:S01]  /*55c0*/  IMAD.MOV.U32 R8, RZ, RZ, 0x1 ;  /* 0x00000001ff087424 */ /* 0x000fe200078e00ff */
[----:B------:R-:W-:Y:S01]  /*55d0*/  ULDC UR13, c[0x0][0x600] ;  /* 0x00018000000d7ab9 */ /* 0x000fe20000000800 */
[----:B------:R-:W-:Y:S01]  /*55e0*/  IMAD.MOV.U32 R0, RZ, RZ, RZ ;  /* 0x000000ffff007224 */ /* 0x000fe200078e00ff */
[----:B------:R-:W-:Y:S01]  /*55f0*/  UMOV UR5, 0x1 ;  /* 0x0000000100057882 */ /* 0x000fe20000000000 */
[----:B------:R-:W-:-:S02]  /*5600*/  UIADD3 UR23, UR38, 0x1, URZ ;  /* 0x0000000126177890 */ /* 0x000fc4000fffe03f */
[----:B------:R-:W-:Y:S02]  /*5610*/  ULOP3.LUT UR29, UR39, 0x2, URZ, 0xfc, !UPT ;  /* 0x00000002271d7892 */ /* 0x000fe4000f8efc3f */
[----:B------:R-:W-:Y:S02]  /*5620*/  UIADD3 UR13, UR13, -0x1, URZ ;  /* 0xffffffff0d0d7890 */ /* 0x000fe4000fffe03f */
[----:B------:R-:W-:Y:S02]  /*5630*/  USHF.L.U32 UR21, UR5, UR21, URZ ;  /* 0x0000001505157299 */ /* 0x000fe4000800063f */
[----:B------:R-:W-:Y:S01]  /*5640*/  ULOP3.LUT UR22, URZ, UR4, URZ, 0x33, !UPT ;  /* 0x000000043f167292 */ /* 0x000fe2000f8e333f */
[----:B------:R-:W-:-:S11]  /*5650*/  ULDC.64 UR14, c[0x0][0x198] ;  /* 0x00006600000e7ab9 */ /* 0x000fd60000000a00 */
.L_x_110:
[----:B------:R-:W-:-:S03]  /*5660*/  UMOV UR4, 0xffffffff ;  /* 0xffffffff00047882 */ /* 0x000fc60000000000 */
[----:B------:R-:W-:Y:S05]  /*5670*/  BRA.DIV UR4, `(.L_x_99) ;  /* 0x0000001204147947 */ /* 0x000fea000b800000 */
[----:B------:R-:W-:-:S13]  /*5680*/  ELECT P6, URZ, PT ;  /* 0x00000000003f782f */ /* 0x000fda00038c0000 */
.L_x_121:
[----:B------:R-:W0:Y:S01]  /*5690*/  LDC R3, c[0x0][0x28c] ;  /* 0x0000a300ff037b82 */ /* 0x000e220000000800 */
[----:B------:R-:W-:Y:S01]  /*56a0*/  BSSY B1, `(.L_x_100) ;  /* 0x0000058000017945 */ /* 0x000fe20003800000 */
[----:B0-----:R-:W-:-:S13]  /*56b0*/  ISETP.LT.OR P6, PT, R3, 0x1, !P6 ;  /* 0x000000010300780c */ /* 0x001fda00077c1670 */
[----:B------:R-:W-:Y:S05]  /*56c0*/  @P6 BRA `(.L_x_101) ;  /* 0x0000000400546947 */ /* 0x000fea0003800000 */
[----:B------:R-:W-:Y:S02]  /*56d0*/  IMAD.SHL.U32 R6, R2, 0x40, RZ ;  /* 0x0000004002067824 */ /* 0x000fe400078e00ff */
[----:B------:R-:W-:Y:S02]  /*56e0*/  IMAD.SHL.U32 R18, R18, 0x40, RZ ;  /* 0x0000004012127824 */ /* 0x000fe400078e00ff */
[----:B------:R-:W-:Y:S02]  /*56f0*/  IMAD.MOV.U32 R11, RZ, RZ, RZ ;  /* 0x000000ffff0b7224 */ /* 0x000fe400078e00ff */
[----:B------:R-:W-:Y:S02]  /*5700*/  IMAD.U32 R12, RZ, RZ, UR23 ;  /* 0x00000017ff0c7e24 */ /* 0x000fe4000f8e00ff */
[----:B------:R-:W-:Y:S02]  /*5710*/  IMAD.MOV.U32 R2, RZ, RZ, R8 ;  /* 0x000000ffff027224 */ /* 0x000fe400078e0008 */
[----:B------:R-:W-:-:S07]  /*5720*/  IMAD.MOV.U32 R3, RZ, RZ, R0 ;  /* 0x000000ffff037224 */ /* 0x000fce00078e0000 */
.L_x_105:
[----:B------:R-:W0:Y:S01]  /*5730*/  S2R R5, SR_CgaCtaId ;  /* 0x0000000000057919 */ /* 0x000e220000008800 */
[----:B-1----:R-:W-:-:S04]  /*5740*/  MOV R4, 0x400 ;  /* 0x0000040000047802 */ /* 0x002fc80000000f00 */
[----:B0-----:R-:W-:Y:S02]  /*5750*/  LEA R10, R5, R4, 0x18 ;  /* 0x00000004050a7211 */ /* 0x001fe400078ec0ff */
[----:B------:R-:W-:Y:S01]  /*5760*/  SHF.L.U32 R4, R2, 0x1f, RZ ;  /* 0x0000001f02047819 */ /* 0x000fe200000006ff */
[----:B------:R-:W0:Y:S02]  /*5770*/  @!P3 LDC R5, c[0x0][0x500] ;  /* 0x00014000ff05bb82 */ /* 0x000e240000000800 */
[----:B------:R-:W-:-:S04]  /*5780*/  IMAD R7, R3, 0x8, R10 ;  /* 0x0000000803077824 */ /* 0x000fc800078e020a */
[----:B------:R-:W1:Y:S02]  /*5790*/  SYNCS.PHASECHK.TRANS64.TRYWAIT P1, [R7+URZ+0x10], R4 ;  /* 0x00001004070075a7 */ /* 0x000e64000802017f */
[----:B-1----:R-:W-:Y:S05]  /*57a0*/  @!P1 BRA `(.L_x_102) ;  /* 0x0000000c00e89947 */ /* 0x002fea0003800000 */
.L_x_122:
[----:B------:R-:W-:Y:S01]  /*57b0*/  UPRMT UR4, UR29, 0x9910, URZ ;  /* 0x000099101d047896 */ /* 0x000fe2000800003f */
[----:B0-----:R0:W-:Y:S03]  /*57c0*/  @!P3 SYNCS.ARRIVE.TRANS64 RZ, [R7+URZ], R5 ;  /* 0x0000000507ffb9a7 */ /* 0x0011e6000800003f */
[----:B------:R-:W-:-:S06]  /*57d0*/  UISETP.NE.AND UP0, UPT, UR4, 0x2, UPT ;  /* 0x000000020400788c */ /* 0x000fcc000bf05270 */
[----:B------:R-:W-:-:S13]  /*57e0*/  PLOP3.LUT P1, PT, PT, PT, UP0, 0x80, 0x0 ;  /* 0x000000000000781c */ /* 0x000fda0003f2f008 */
[----:B0-----:R-:W-:Y:S05]  /*57f0*/  @P1 BRA `(.L_x_103) ;  /* 0x0000000000041947 */ /* 0x001fea0003800000 */
[----:B------:R-:W-:Y:S01]  /*5800*/  BPT.TRAP 0x1 ;  /* 0x000000040000795c */ /* 0x000fe20000300000 */
.L_x_103:
[----:B------:R-:W-:Y:S05]  /*5810*/  @P0 BRA `(.L_x_104) ;  /* 0x0000000000040947 */ /* 0x000fea0003800000 */
[----:B------:R-:W-:Y:S01]  /*5820*/  BPT.TRAP 0x1 ;  /* 0x000000040000795c */ /* 0x000fe20000300000 */
.L_x_104:
[----:B------:R-:W-:Y:S01]  /*5830*/  IMAD R10, R3, 0x8000, R10 ;  /* 0x00008000030a7824 */ /* 0x000fe200078e020a */
[----:B------:R-:W-:Y:S01]  /*5840*/  R2UR UR10, R11 ;  /* 0x000000000b0a72ca */ /* 0x000fe200000e0000 */
[----:B------:R-:W-:Y:S01]  /*5850*/  UIADD3 UR30, UP0, UR14, 0xf0, URZ ;  /* 0x000000f00e1e7890 */ /* 0x000fe2000ff1e03f */
[----:B------:R-:W-:Y:S01]  /*5860*/  R2UR UR9, R7 ;  /* 0x00000000070972ca */ /* 0x000fe200000e0000 */
[----:B------:R-:W-:Y:S01]  /*5870*/  VIADD R12, R12, 0xffffffff ;  /* 0xffffffff0c0c7836 */ /* 0x000fe20000000000 */
[----:B------:R-:W-:Y:S01]  /*5880*/  R2UR UR18, R10 ;  /* 0x000000000a1272ca */ /* 0x000fe200000e0000 */
[----:B------:R-:W-:Y:S01]  /*5890*/  UIADD3.X UR31, URZ, UR15, URZ, UP0, !UPT ;  /* 0x0000000f3f1f7290 */ /* 0x000fe200087fe43f */
[----:B------:R-:W-:Y:S01]  /*58a0*/  R2UR UR11, R18 ;  /* 0x00000000120b72ca */ /* 0x000fe200000e0000 */
[----:B------:R-:W-:Y:S01]  /*58b0*/  UIADD3 UR6, UP1, UR14, 0x1f0, URZ ;  /* 0x000001f00e067890 */ /* 0x000fe2000ff3e03f */
[----:B------:R-:W-:Y:S01]  /*58c0*/  R2UR UR12, R19 ;  /* 0x00000000130c72ca */ /* 0x000fe200000e0000 */
[----:B------:R-:W-:Y:S01]  /*58d0*/  UMOV UR4, 0x0 ;  /* 0x0000000000047882 */ /* 0x000fe20000000000 */
[----:B------:R-:W-:Y:S01]  /*58e0*/  R2UR UR35, R6 ;  /* 0x00000000062372ca */ /* 0x000fe200000e0000 */
[----:B------:R-:W-:Y:S01]  /*58f0*/  UMOV UR5, 0x10000000 ;  /* 0x1000000000057882 */ /* 0x000fe20000000000 */
[----:B------:R-:W-:Y:S01]  /*5900*/  UIADD3.X UR7, URZ, UR15, URZ, UP1, !UPT ;  /* 0x0000000f3f077290 */ /* 0x000fe20008ffe43f */
[----:B------:R-:W-:Y:S01]  /*5910*/  ISETP.GT.AND P2, PT, R12, 0x1, PT ;  /* 0x000000010c00780c */ /* 0x000fe20003f44270 */
[----:B------:R-:W-:Y:S01]  /*5920*/  UIADD3 UR58, UR10, 0x20, URZ ;  /* 0x000000200a3a7890 */ /* 0x000fe2000fffe03f */
[----:B------:R-:W-:Y:S01]  /*5930*/  VIADD R3, R3, 0x1 ;  /* 0x0000000103037836 */ /* 0x000fe20000000000 */
[----:B------:R-:W-:Y:S01]  /*5940*/  UIADD3 UR50, UR10, 0x40, URZ ;  /* 0x000000400a327890 */ /* 0x000fe2000fffe03f */
[----:B------:R-:W-:Y:S01]  /*5950*/  VIADD R11, R11, 0x80 ;  /* 0x000000800b0b7836 */ /* 0x000fe20000000000 */
[----:B------:R-:W-:-:S02]  /*5960*/  UIADD3 UR8, UR18, 0x100, URZ ;  /* 0x0000010012087890 */ /* 0x000fc4000fffe03f */
[----:B------:R-:W-:Y:S01]  /*5970*/  UIADD3 UR56, UR18, 0x2100, URZ ;  /* 0x0000210012387890 */ /* 0x000fe2000fffe03f */
[C---:B------:R-:W-:Y:S01]  /*5980*/  ISETP.NE.AND P1, PT, R3.reuse, 0x2, PT ;  /* 0x000000020300780c */ /* 0x040fe20003f25270 */
[----:B------:R-:W-:Y:S02]  /*5990*/  UIADD3 UR48, UR18, 0x4100, URZ ;  /* 0x0000410012307890 */ /* 0x000fe4000fffe03f */
[----:B------:R-:W-:Y:S01]  /*59a0*/  UIADD3 UR42, UR10, 0x60, URZ ;  /* 0x000000600a2a7890 */ /* 0x000fe2000fffe03f */
[----:B------:R-:W-:Y:S01]  /*59b0*/  SEL R5, RZ, 0x1, P1 ;  /* 0x00000001ff057807 */ /* 0x000fe20000800000 */
[----:B------:R-:W-:Y:S01]  /*59c0*/  UIADD3 UR40, UR18, 0x6100, URZ ;  /* 0x0000610012287890 */ /* 0x000fe2000fffe03f */
[----:B------:R0:W-:Y:S01]  /*59d0*/  UTMALDG.3D [UR8], [UR30], desc[UR4] ;  /* 0x000004081e0075b4 */ /* 0x0001e20008011000 */
[----:B------:R-:W-:Y:S01]  /*59e0*/  UIADD3 UR32, UR18, 0x10100, URZ ;  /* 0x0001010012207890 */ /* 0x000fe2000fffe03f */
[----:B------:R-:W-:Y:S01]  /*59f0*/  LOP3.LUT R2, R2, R5, RZ, 0x3c, !PT ;  /* 0x0000000502027212 */ /* 0x000fe200078e3cff */
[----:B------:R-:W-:Y:S01]  /*5a00*/  UIADD3 UR24, UR18, 0x12100, URZ ;  /* 0x0001210012187890 */ /* 0x000fe2000fffe03f */
[----:B------:R-:W-:Y:S01]  /*5a10*/  SEL R3, R3, RZ, P1 ;  /* 0x000000ff03037207 */ /* 0x000fe20000800000 */
[----:B------:R-:W-:Y:S01]  /*5a20*/  UIADD3 UR16, UR18, 0x14100, URZ ;  /* 0x0001410012107890 */ /* 0x000fe2000fffe03f */
[----:B------:R-:W-:Y:S01]  /*5a30*/  UMOV UR57, UR9 ;  /* 0x0000000900397c82 */ /* 0x000fe20008000000 */
        /* <DEDUP_REMOVED lines=8> */
[----:B------:R2:W-:Y:S01]  /*5ac0*/  UTMALDG.3D [UR56], [UR30], desc[UR4] ;  /* 0x000004381e0075b4 */ /* 0x0005e20008011000 */
[----:B------:R-:W-:Y:S01]  /*5ad0*/  UMOV UR33, UR9 ;  /* 0x0000000900217c82 */ /* 0x000fe20008000000 */
[----:B------:R-:W-:Y:S01]  /*5ae0*/  UMOV UR34, UR10 ;  /* 0x0000000a00227c82 */ /* 0x000fe20008000000 */
[----:B------:R-:W-:Y:S01]  /*5af0*/  UMOV UR36, UR12 ;  /* 0x0000000c00247c82 */ /* 0x000fe20008000000 */
[----:B------:R-:W-:Y:S01]  /*5b00*/  UMOV UR25, UR9 ;  /* 0x0000000900197c82 */ /* 0x000fe20008000000 */
[----:B------:R-:W-:Y:S01]  /*5b10*/  UMOV UR27, UR35 ;  /* 0x00000023001b7c82 */ /* 0x000fe20008000000 */
[----:B------:R-:W-:Y:S01]  /*5b20*/  UMOV UR28, UR12 ;  /* 0x0000000c001c7c82 */ /* 0x000fe20008000000 */
[----:B------:R-:W-:Y:S01]  /*5b30*/  UMOV UR26, UR58 ;  /* 0x0000003a001a7c82 */ /* 0x000fe20008000000 */
[----:B0-----:R-:W-:Y:S01]  /*5b40*/  UIADD3 UR8, UR18, 0x16100, URZ ;  /* 0x0001610012087890 */ /* 0x001fe2000fffe03f */
[----:B------:R2:W-:Y:S01]  /*5b50*/  UTMALDG.3D [UR48], [UR30], desc[UR4] ;  /* 0x000004301e0075b4 */ /* 0x0005e20008011000 */
[----:B------:R-:W-:Y:S01]  /*5b60*/  UMOV UR17, UR9 ;  /* 0x0000000900117c82 */ /* 0x000fe20008000000 */
[----:B------:R-:W-:Y:S01]  /*5b70*/  UMOV UR19, UR35 ;  /* 0x0000002300137c82 */ /* 0x000fe20008000000 */
[----:B------:R-:W-:Y:S01]  /*5b80*/  UMOV UR20, UR12 ;  /* 0x0000000c00147c82 */ /* 0x000fe20008000000 */
[----:B------:R-:W-:Y:S01]  /*5b90*/  UMOV UR18, UR50 ;  /* 0x0000003200127c82 */ /* 0x000fe20008000000 */
[----:B------:R-:W-:Y:S01]  /*5ba0*/  UMOV UR11, UR35 ;  /* 0x00000023000b7c82 */ /* 0x000fe20008000000 */
[----:B------:R-:W-:Y:S01]  /*5bb0*/  UMOV UR10, UR42 ;  /* 0x0000002a000a7c82 */ /* 0x000fe20008000000 */
[----:B------:R2:W-:Y:S01]  /*5bc0*/  UTMALDG.3D [UR40], [UR30], desc[UR4] ;  /* 0x000004281e0075b4 */ /* 0x0005e20008011000 */
[----:B------:R2:W-:Y:S01]  /*5bd0*/  UTMALDG.3D [UR32], [UR6], desc[UR4] ;  /* 0x00000420060075b4 */ /* 0x0005e20008011000 */
[----:B------:R2:W-:Y:S01]  /*5be0*/  UTMALDG.3D [UR24], [UR6], desc[UR4] ;  /* 0x00000418060075b4 */ /* 0x0005e20008011000 */
[----:B------:R2:W-:Y:S01]  /*5bf0*/  UTMALDG.3D [UR16], [UR6], desc[UR4] ;  /* 0x00000410060075b4 */ /* 0x0005e20008011000 */
[----:B------:R2:W-:Y:S02]  /*5c00*/  UTMALDG.3D [UR8], [UR6], desc[UR4] ;  /* 0x00000408060075b4 */ /* 0x0005e40008011000 */
[----:B--2---:R-:W-:Y:S05]  /*5c10*/  @P2 BRA `(.L_x_105) ;  /* 0xfffffff800c42947 */ /* 0x004fea000383ffff */
.L_x_101:
[----:B------:R-:W-:Y:S05]  /*5c20*/  BSYNC B1 ;  /* 0x0000000000017941 */ /* 0x000fea0003800000 */
.L_x_100:
[----:B------:R-:W-:Y:S01]  /*5c30*/  LOP3.LUT P4, RZ, R9, 0xff, RZ, 0xc0, !PT ;  /* 0x000000ff09ff7812 */ /* 0x000fe2000788c0ff */
[----:B------:R-:W-:Y:S01]  /*5c40*/  VIADD R0, R0, UR38 ;  /* 0x0000002600007c36 */ /* 0x000fe20008000000 */
[----:B------:R-:W-:Y:S01]  /*5c50*/  ULDC.64 UR4, c[0x0][0x650] ;  /* 0x0001940000047ab9 */ /* 0x000fe20000000a00 */
[----:B------:R-:W-:Y:S01]  /*5c60*/  BSSY B1, `(.L_x_106) ;  /* 0x000006f000017945 */ /* 0x000fe20003800000 */
[----:B------:R-:W-:Y:S01]  /*5c70*/  IMAD.MOV.U32 R18, RZ, RZ, -0x1 ;  /* 0xffffffffff127424 */ /* 0x000fe200078e00ff */
[----:B------:R-:W-:Y:S01]  /*5c80*/  PRMT R9, RZ, 0x7610, R9 ;  /* 0x00007610ff097816 */ /* 0x000fe20000000009 */
[----:B------:R-:W-:Y:S01]  /*5c90*/  IMAD.MOV.U32 R19, RZ, RZ, -0x1 ;  /* 0xffffffffff137424 */ /* 0x000fe200078e00ff */
[C---:B------:R-:W-:Y:S02]  /*5ca0*/  ISETP.GT.U32.AND P1, PT, R0.reuse, 0x1, PT ;  /* 0x000000010000780c */ /* 0x040fe40003f24070 */
[----:B------:R-:W-:Y:S02]  /*5cb0*/  SHF.R.U32.HI R2, RZ, 0x1, R0 ;  /* 0x00000001ff027819 */ /* 0x000fe40000011600 */
[----:B------:R-:W-:-:S02]  /*5cc0*/  LOP3.LUT R0, R0, 0x1, RZ, 0xc0, !PT ;  /* 0x0000000100007812 */ /* 0x000fc400078ec0ff */
[----:B-1----:R-:W0:Y:S01]  /*5cd0*/  @P4 S2R R4, SR_CgaCtaId ;  /* 0x0000000000044919 */ /* 0x002e220000008800 */
[----:B------:R-:W-:Y:S02]  /*5ce0*/  @P4 MOV R3, 0x400 ;  /* 0x0000040000034802 */ /* 0x000fe40000000f00 */
[----:B------:R-:W-:-:S04]  /*5cf0*/  LOP3.LUT R2, R2, 0x1, RZ, 0xc0, !PT ;  /* 0x0000000102027812 */ /* 0x000fc800078ec0ff */
[----:B------:R-:W-:Y:S02]  /*5d00*/  ISETP.NE.U32.AND P2, PT, R2, 0x1, PT ;  /* 0x000000010200780c */ /* 0x000fe40003f45070 */
[----:B0-----:R-:W-:Y:S01]  /*5d10*/  @P4 LEA R3, R4, R3, 0x18 ;  /* 0x0000000304034211 */ /* 0x001fe200078ec0ff */
[----:B------:R-:W-:-:S03]  /*5d20*/  IMAD.U32 R4, RZ, RZ, UR38 ;  /* 0x00000026ff047e24 */ /* 0x000fc6000f8e00ff */
[----:B------:R0:W-:Y:S01]  /*5d30*/  @P4 SYNCS.ARRIVE.TRANS64.A1T0 RZ, [R3+URZ+0x58], RZ ;  /* 0x000058ff03ff49a7 */ /* 0x0001e2000810003f */
[----:B------:R-:W-:Y:S02]  /*5d40*/  IADD3 R16, P4, R16, UR54, RZ ;  /* 0x0000003610107c10 */ /* 0x000fe4000ff9e0ff */
[----:B------:R-:W-:Y:S02]  /*5d50*/  ISETP.LT.U32.AND P1, PT, R4, 0x2, P1 ;  /* 0x000000020400780c */ /* 0x000fe40000f21070 */
[----:B------:R-:W-:Y:S02]  /*5d60*/  IADD3.X R17, R17, UR37, RZ, P4, !PT ;  /* 0x0000002511117c10 */ /* 0x000fe4000a7fe4ff */
[----:B------:R-:W-:Y:S02]  /*5d70*/  ISETP.GE.U32.AND P4, PT, R16, UR4, PT ;  /* 0x0000000410007c0c */ /* 0x000fe4000bf86070 */
[----:B0-----:R-:W-:Y:S02]  /*5d80*/  SEL R3, RZ, 0x1, !P1 ;  /* 0x00000001ff037807 */ /* 0x001fe40004800000 */
[----:B------:R-:W-:-:S02]  /*5d90*/  ISETP.GE.U32.AND.EX P1, PT, R17, UR5, PT, P4 ;  /* 0x0000000511007c0c */ /* 0x000fc4000bf26140 */
[----:B------:R-:W-:-:S04]  /*5da0*/  ISETP.GT.U32.AND P2, PT, R4, 0x1, !P2 ;  /* 0x000000010400780c */ /* 0x000fc80005744070 */
[----:B------:R-:W-:-:S04]  /*5db0*/  SEL R2, RZ, 0x1, !P2 ;  /* 0x00000001ff027807 */ /* 0x000fc80005000000 */
[--C-:B------:R-:W-:Y:S01]  /*5dc0*/  LOP3.LUT R8, R2, R8, R3.reuse, 0x96, !PT ;  /* 0x0000000802087212 */ /* 0x100fe200078e9603 */
[----:B------:R-:W-:Y:S01]  /*5dd0*/  IMAD.MOV.U32 R2, RZ, RZ, -0x1 ;  /* 0xffffffffff027424 */ /* 0x000fe200078e00ff */
[----:B------:R-:W-:Y:S01]  /*5de0*/  PRMT R3, RZ, 0x7610, R3 ;  /* 0x00007610ff037816 */ /* 0x000fe20000000003 */
[----:B------:R-:W-:Y:S06]  /*5df0*/  @P1 BRA `(.L_x_107) ;  /* 0x0000000400541947 */ /* 0x000fec0003800000 */
[----:B------:R-:W0:Y:S01]  /*5e00*/  S2UR UR4, SR_CTAID.X ;  /* 0x00000000000479c3 */ /* 0x000e220000002500 */
[----:B------:R-:W-:Y:S01]  /*5e10*/  ULDC.64 UR6, c[0x0][0x628] ;  /* 0x00018a0000067ab9 */ /* 0x000fe20000000a00 */
[----:B------:R-:W-:Y:S01]  /*5e20*/  ULDC UR5, c[0x0][0x150] ;  /* 0x0000540000057ab9 */ /* 0x000fe20000000800 */
[----:B------:R-:W-:Y:S01]  /*5e30*/  ISETP.NE.U32.AND P1, PT, RZ, UR6, PT ;  /* 0x00000006ff007c0c */ /* 0x000fe2000bf25070 */
[----:B------:R-:W-:Y:S01]  /*5e40*/  ULDC UR8, c[0x0][0x630] ;  /* 0x00018c0000087ab9 */ /* 0x000fe20000000800 */
[----:B------:R-:W-:Y:S01]  /*5e50*/  ULDC UR10, c[0x0][0x154] ;  /* 0x00005500000a7ab9 */ /* 0x000fe20000000800 */
[----:B------:R-:W-:Y:S01]  /*5e60*/  IMAD.MOV.U32 R2, RZ, RZ, R16 ;  /* 0x000000ffff027224 */ /* 0x000fe200078e0010 */
[----:B------:R-:W-:Y:S01]  /*5e70*/  ISETP.NE.AND.EX P1, PT, RZ, UR7, PT, P1 ;  /* 0x00000007ff007c0c */ /* 0x000fe2000bf25310 */
[----:B------:R-:W1:Y:S01]  /*5e80*/  S2UR UR9, SR_CTAID.Y ;  /* 0x00000000000979c3 */ /* 0x000e620000002600 */
[----:B0-----:R-:W-:-:S05]  /*5e90*/  I2FP.F32.U32 R3, UR4 ;  /* 0x0000000400037c45 */ /* 0x001fca0008201000 */
[----:B------:R-:W-:Y:S01]  /*5ea0*/  FMUL R10, R3, UR5 ;  /* 0x00000005030a7c20 */ /* 0x000fe20008400000 */
[----:B------:R-:W-:-:S05]  /*5eb0*/  IMAD.MOV.U32 R3, RZ, RZ, R17 ;  /* 0x000000ffff037224 */ /* 0x000fca00078e0011 */
[----:B------:R-:W-:Y:S05]  /*5ec0*/  @!P1 BRA `(.L_x_108) ;  /* 0x0000000000289947 */ /* 0x000fea0003800000 */
[----:B------:R-:W-:Y:S02]  /*5ed0*/  ULDC UR5, c[0x0][0x634] ;  /* 0x00018d0000057ab9 */ /* 0x000fe40000000800 */
[----:B------:R-:W-:-:S05]  /*5ee0*/  IADD3 R7, P1, R16, UR5, RZ ;  /* 0x0000000510077c10 */ /* 0x000fca000ff3e0ff */
[----:B------:R-:W-:-:S04]  /*5ef0*/  IMAD.X R11, RZ, RZ, R17, P1 ;  /* 0x000000ffff0b7224 */ /* 0x000fc800008e0611 */
[----:B------:R-:W-:-:S04]  /*5f00*/  IMAD.WIDE.U32 R4, R11, UR6, RZ ;  /* 0x000000060b047c25 */ /* 0x000fc8000f8e00ff */
[----:B------:R-:W-:-:S04]  /*5f10*/  IMAD.WIDE.U32 R4, P1, R7, UR7, R4 ;  /* 0x0000000707047c25 */ /* 0x000fc8000f820004 */
[----:B------:R-:W-:-:S04]  /*5f20*/  IMAD.WIDE.U32 R6, R7, UR6, RZ ;  /* 0x0000000607067c25 */ /* 0x000fc8000f8e00ff */
[----:B------:R-:W-:Y:S01]  /*5f30*/  IMAD.X R3, RZ, RZ, RZ, P1 ;  /* 0x000000ffff037224 */ /* 0x000fe200008e06ff */
[----:B------:R-:W-:Y:S01]  /*5f40*/  IADD3 RZ, P1, R7, R4, RZ ;  /* 0x0000000407ff7210 */ /* 0x000fe20007f3e0ff */
[----:B------:R-:W-:-:S04]  /*5f50*/  IMAD.MOV.U32 R2, RZ, RZ, R5 ;  /* 0x000000ffff027224 */ /* 0x000fc800078e0005 */
[----:B------:R-:W-:-:S08]  /*5f60*/  IMAD.WIDE.U32.X R2, R11, UR7, R2, P1 ;  /* 0x000000070b027c25 */ /* 0x000fd000088e0402 */
.L_x_108:
[--C-:B------:R-:W-:Y:S01]  /*5f70*/  SHF.R.U64 R19, R2, UR8, R3.reuse ;  /* 0x0000000802137c19 */ /* 0x100fe20008001203 */
[----:B------:R-:W0:Y:S01]  /*5f80*/  F2I.U32.TRUNC.NTZ R10, R10 ;  /* 0x0000000a000a7305 */ /* 0x000e22000020f000 */
[----:B------:R-:W-:Y:S01]  /*5f90*/  SHF.R.U32.HI R2, RZ, UR8, R3 ;  /* 0x00000008ff027c19 */ /* 0x000fe20008011603 */
[----:B------:R-:W-:Y:S01]  /*5fa0*/  ULDC.64 UR6, c[0x0][0x620] ;  /* 0x0001880000067ab9 */ /* 0x000fe20000000a00 */
[----:B------:R-:W-:Y:S01]  /*5fb0*/  IADD3 R5, P1, RZ, -R19, RZ ;  /* 0x80000013ff057210 */ /* 0x000fe20007f3e0ff */
[----:B------:R-:W2:Y:S01]  /*5fc0*/  LDC R15, c[0x0][0x610] ;  /* 0x00018400ff0f7b82 */ /* 0x000ea20000000800 */
[----:B-1----:R-:W-:Y:S01]  /*5fd0*/  I2FP.F32.U32 R4, UR9 ;  /* 0x0000000900047c45 */ /* 0x002fe20008201000 */
[----:B------:R-:W-:Y:S01]  /*5fe0*/  ULDC UR8, c[0x0][0x658] ;  /* 0x0001960000087ab9 */ /* 0x000fe20000000800 */
[----:B------:R-:W-:Y:S01]  /*5ff0*/  ULDC UR12, c[0x0][0x648] ;  /* 0x00019200000c7ab9 */ /* 0x000fe20000000800 */
[----:B------:R-:W-:Y:S02]  /*6000*/  IMAD.X R2, RZ, RZ, ~R2, P1 ;  /* 0x000000ffff027224 */ /* 0x000fe400008e0e02 */
[----:B------:R-:W-:Y:S01]  /*6010*/  FMUL R6, R4, UR10 ;  /* 0x0000000a04067c20 */ /* 0x000fe20008400000 */
[----:B------:R-:W-:Y:S01]  /*6020*/  ULDC.64 UR10, c[0x0][0x640] ;  /* 0x00019000000a7ab9 */ /* 0x000fe20000000a00 */
[----:B------:R-:W-:Y:S01]  /*6030*/  IMAD R4, R2, UR6, RZ ;  /* 0x0000000602047c24 */ /* 0x000fe2000f8e02ff */
[----:B------:R-:W-:Y:S01]  /*6040*/  ISETP.NE.U32.AND P1, PT, RZ, UR10, PT ;  /* 0x0000000aff007c0c */ /* 0x000fe2000bf25070 */
[C---:B------:R-:W-:Y:S01]  /*6050*/  IMAD.WIDE.U32 R2, R5.reuse, UR6, R16 ;  /* 0x0000000605027c25 */ /* 0x040fe2000f8e0010 */
[----:B0-----:R-:W-:Y:S01]  /*6060*/  R2UR UR5, R10 ;  /* 0x000000000a0572ca */ /* 0x001fe200000e0000 */
[----:B------:R-:W0:Y:S01]  /*6070*/  F2I.U32.TRUNC.NTZ R6, R6 ;  /* 0x0000000600067305 */ /* 0x000e22000020f000 */
[----:B------:R-:W-:Y:S01]  /*6080*/  ULDC UR6, c[0x0][0x618] ;  /* 0x0001860000067ab9 */ /* 0x000fe20000000800 */
[----:B------:R-:W-:Y:S01]  /*6090*/  IMAD R5, R5, UR7, R4 ;  /* 0x0000000705057c24 */ /* 0x000fe2000f8e0204 */
[----:B------:R-:W-:-:S03]  /*60a0*/  ISETP.NE.AND.EX P1, PT, RZ, UR11, PT, P1 ;  /* 0x0000000bff007c0c */ /* 0x000fc6000bf25310 */
[----:B------:R-:W-:-:S05]  /*60b0*/  IMAD.IADD R3, R3, 0x1, R5 ;  /* 0x0000000103037824 */ /* 0x000fca00078e0205 */
[--C-:B------:R-:W-:Y:S02]  /*60c0*/  SHF.R.U64 R10, R2, UR6, R3.reuse ;  /* 0x00000006020a7c19 */ /* 0x100fe40008001203 */
[----:B------:R-:W-:Y:S01]  /*60d0*/  SHF.R.U32.HI R3, RZ, UR6, R3 ;  /* 0x00000006ff037c19 */ /* 0x000fe20008011603 */
[----:B------:R-:W-:Y:S01]  /*60e0*/  ULDC UR6, c[0x0][0x608] ;  /* 0x0001820000067ab9 */ /* 0x000fe20000000800 */
[----:B0-----:R-:W-:Y:S02]  /*60f0*/  R2UR UR7, R6 ;  /* 0x00000000060772ca */ /* 0x001fe400000e0000 */
[--C-:B------:R-:W-:Y:S02]  /*6100*/  SHF.R.U64 R12, R10, UR6, R3.reuse ;  /* 0x000000060a0c7c19 */ /* 0x100fe40008001203 */
[----:B------:R-:W-:Y:S01]  /*6110*/  SHF.R.U32.HI R3, RZ, UR6, R3 ;  /* 0x00000006ff037c19 */ /* 0x000fe20008011603 */
[----:B------:R-:W-:-:S03]  /*6120*/  UIADD3 UR6, -UR5, URZ, URZ ;  /* 0x0000003f05067290 */ /* 0x000fc6000fffe13f */
[--C-:B------:R-:W-:Y:S01]  /*6130*/  SHF.R.U64 R13, R12, UR8, R3.reuse ;  /* 0x000000080c0d7c19 */ /* 0x100fe20008001203 */
[----:B------:R-:W-:Y:S01]  /*6140*/  ULDC UR5, c[0x0][0x144] ;  /* 0x0000510000057ab9 */ /* 0x000fe20000000800 */
[----:B------:R-:W-:-:S03]  /*6150*/  SHF.R.U32.HI R3, RZ, UR8, R3 ;  /* 0x00000008ff037c19 */ /* 0x000fc60008011603 */
[----:B------:R-:W-:Y:S01]  /*6160*/  IMAD.MOV.U32 R2, RZ, RZ, R13 ;  /* 0x000000ffff027224 */ /* 0x000fe200078e000d */
[----:B------:R-:W-:Y:S06]  /*6170*/  @!P1 BRA `(.L_x_109) ;  /* 0x0000000000289947 */ /* 0x000fec0003800000 */
        /* <DEDUP_REMOVED lines=10> */
.L_x_109:
[----:B------:R-:W-:Y:S01]  /*6220*/  UISETP.NE.AND UP0, UPT, UR45, URZ, UPT ;  /* 0x0000003f2d00728c */ /* 0x000fe2000bf05270 */
[----:B------:R-:W-:Y:S01]  /*6230*/  SHF.R.U64 R3, R2, UR12, R3 ;  /* 0x0000000c02037c19 */ /* 0x000fe20008001203 */
[----:B------:R-:W-:Y:S01]  /*6240*/  UIADD3 UR7, -UR7, URZ, URZ ;  /* 0x0000003f07077290 */ /* 0x000fe2000fffe13f */
[----:B------:R-:W-:Y:S01]  /*6250*/  LOP3.LUT R2, R12, UR22, RZ, 0xc0, !PT ;  /* 0x000000160c027c12 */ /* 0x000fe2000f8ec0ff */
[----:B------:R-:W-:Y:S01]  /*6260*/  UIMAD UR4, UR5, UR6, UR4 ;  /* 0x00000006050472a4 */ /* 0x000fe2000f8e0204 */
[----:B------:R-:W-:Y:S01]  /*6270*/  LOP3.LUT R5, R10, UR13, RZ, 0xc0, !PT ;  /* 0x0000000d0a057c12 */ /* 0x000fe2000f8ec0ff */
[----:B------:R-:W-:Y:S01]  /*6280*/  IMAD.MOV R4, RZ, RZ, -R3 ;  /* 0x000000ffff047224 */ /* 0x000fe200078e0a03 */
[----:B------:R-:W-:Y:S01]  /*6290*/  ULDC UR5, c[0x0][0x148] ;  /* 0x0000520000057ab9 */ /* 0x000fe20000000800 */
[----:B------:R-:W-:Y:S01]  /*62a0*/  IMAD R18, R3, UR21, R2 ;  /* 0x0000001503127c24 */ /* 0x000fe2000f8e0202 */
[----:B------:R-:W-:Y:S01]  /*62b0*/  PLOP3.LUT P1, PT, PT, PT, UP0, 0x80, 0x0 ;  /* 0x000000000000781c */ /* 0x000fe20003f2f008 */
[----:B------:R-:W-:Y:S01]  /*62c0*/  IMAD.MOV.U32 R3, RZ, RZ, 0x1 ;  /* 0x00000001ff037424 */ /* 0x000fe200078e00ff */
[----:B------:R-:W-:-:S03]  /*62d0*/  @UP0 UIMAD UR4, UR5, UR7, UR9 ;  /* 0x00000007050402a4 */ /* 0x000fc6000f8e0209 */
[----:B------:R-:W-:Y:S02]  /*62e0*/  ULDC UR5, c[0x0][0x638] ;  /* 0x00018e0000057ab9 */ /* 0x000fe40000000800 */
[----:B------:R-:W-:Y:S02]  /*62f0*/  IMAD R2, R4, UR5, R13 ;  /* 0x0000000504027c24 */ /* 0x000fe4000f8e020d */
[----:B--2---:R-:W-:Y:S01]  /*6300*/  IMAD R18, R18, R15, UR4 ;  /* 0x0000000412127e24 */ /* 0x004fe2000f8e020f */
[----:B------:R-:W-:Y:S02]  /*6310*/  ULDC UR4, c[0x0][0x600] ;  /* 0x0001800000047ab9 */ /* 0x000fe40000000800 */
[----:B------:R-:W-:-:S05]  /*6320*/  IMAD R5, R2, UR4, R5 ;  /* 0x0000000402057c24 */ /* 0x000fca000f8e0205 */
[----:B------:R-:W-:Y:S02]  /*6330*/  SEL R2, R5, R18, !P1 ;  /* 0x0000001205027207 */ /* 0x000fe40004800000 */
[----:B------:R-:W-:-:S07]  /*6340*/  SEL R18, R18, R5, !P1 ;  /* 0x0000000512127207 */ /* 0x000fce0004800000 */
.L_x_107:
[----:B------:R-:W-:Y:S05]  /*6350*/  BSYNC B1 ;  /* 0x0000000000017941 */ /* 0x000fea0003800000 */
.L_x_106:
[----:B------:R-:W-:-:S13]  /*6360*/  LOP3.LUT P1, RZ, R3, 0xff, RZ, 0xc0, !PT ;  /* 0x000000ff03ff7812 */ /* 0x000fda000782c0ff */
[----:B------:R-:W-:Y:S05]  /*6370*/  @P1 BRA `(.L_x_110) ;  /* 0xfffffff000b81947 */ /* 0x000fea000383ffff */
[----:B------:R-:W-:Y:S05]  /*6380*/  BSYNC B0 ;  /* 0x0000000000007941 */ /* 0x000fea0003800000 */
.L_x_98:
[----:B------:R-:W-:-:S03]  /*6390*/  UMOV UR4, 0xffffffff ;  /* 0xffffffff00047882 */ /* 0x000fc60000000000 */
[----:B------:R-:W-:Y:S05]  /*63a0*/  BRA.DIV UR4, `(.L_x_111) ;  /* 0x0000000204fc7947 */ /* 0x000fea000b800000 */
[----:B------:R-:W-:-:S13]  /*63b0*/  ELECT P6, URZ, PT ;  /* 0x00000000003f782f */ /* 0x000fda00038c0000 */
.L_x_125:
[----:B------:R-:W-:Y:S04]  /*63c0*/  BSSY B0, `(.L_x_112) ;  /* 0x000001a000007945 */ /* 0x000fe80003800000 */
[----:B------:R-:W-:Y:S05]  /*63d0*/  @!P6 BRA `(.L_x_113) ;  /* 0x000000000060e947 */ /* 0x000fea0003800000 */
[----:B------:R-:W-:-:S04]  /*63e0*/  ULOP3.LUT UR4, UR39, 0x2, URZ, 0xfc, !UPT ;  /* 0x0000000227047892 */ /* 0x000fc8000f8efc3f */
[----:B------:R-:W-:-:S06]  /*63f0*/  UISETP.NE.AND UP0, UPT, UR4, 0x3, UPT ;  /* 0x000000030400788c */ /* 0x000fcc000bf05270 */
[----:B------:R-:W-:-:S13]  /*6400*/  PLOP3.LUT P0, PT, PT, PT, UP0, 0x80, 0x0 ;  /* 0x000000000000781c */ /* 0x000fda0003f0f008 */
[----:B------:R-:W-:Y:S05]  /*6410*/  @!P0 BRA `(.L_x_114) ;  /* 0x0000000000048947 */ /* 0x000fea0003800000 */
[----:B------:R-:W-:Y:S01]  /*6420*/  BPT.TRAP 0x1 ;  /* 0x000000040000795c */ /* 0x000fe20000300000 */
.L_x_114:
[----:B------:R-:W0:Y:S01]  /*6430*/  S2R R3, SR_CgaCtaId ;  /* 0x0000000000037919 */ /* 0x000e220000008800 */
[----:B------:R-:W-:-:S04]  /*6440*/  MOV R2, 0x400 ;  /* 0x0000040000027802 */ /* 0x000fc80000000f00 */
[----:B0-----:R-:W-:Y:S02]  /*6450*/  LEA R3, R3, R2, 0x18 ;  /* 0x0000000203037211 */ /* 0x001fe400078ec0ff */
[----:B------:R-:W-:-:S03]  /*6460*/  SHF.L.U32 R2, R8, 0x1f, RZ ;  /* 0x0000001f08027819 */ /* 0x000fc600000006ff */
[----:B------:R-:W-:-:S04]  /*6470*/  VIADD R3, R3, 0x10 ;  /* 0x0000001003037836 */ /* 0x000fc80000000000 */
[C---:B------:R-:W-:Y:S02]  /*6480*/  IMAD R7, R0.reuse, 0x8, R3 ;  /* 0x0000000800077824 */ /* 0x040fe400078e0203 */
[----:B------:R-:W-:Y:S02]  /*6490*/  VIADD R0, R0, 0x1 ;  /* 0x0000000100007836 */ /* 0x000fe40000000000 */
[----:B------:R-:W0:Y:S03]  /*64a0*/  SYNCS.PHASECHK.TRANS64.TRYWAIT P0, [R7+URZ], R2 ;  /* 0x00000002070075a7 */ /* 0x000e26000800017f */
[----:B------:R-:W-:-:S04]  /*64b0*/  ISETP.NE.AND P1, PT, R0, 0x2, PT ;  /* 0x000000020000780c */ /* 0x000fc80003f25270 */
[----:B------:R-:W-:Y:S02]  /*64c0*/  SEL R5, RZ, 0x1, P1 ;  /* 0x00000001ff057807 */ /* 0x000fe40000800000 */
[----:B------:R-:W-:Y:S02]  /*64d0*/  SEL R0, R0, RZ, P1 ;  /* 0x000000ff00007207 */ /* 0x000fe40000800000 */
[----:B------:R-:W-:Y:S01]  /*64e0*/  LOP3.LUT R5, R8, R5, RZ, 0x3c, !PT ;  /* 0x0000000508057212 */ /* 0x000fe200078e3cff */
[----:B0-----:R-:W-:Y:S06]  /*64f0*/  @!P0 BRA `(.L_x_115) ;  /* 0x0000000000c88947 */ /* 0x001fec0003800000 */
.L_x_126:
[----:B------:R-:W-:Y:S01]  /*6500*/  IMAD R3, R0, 0x8, R3 ;  /* 0x0000000800037824 */ /* 0x000fe200078e0203 */
[----:B------:R-:W-:-:S07]  /*6510*/  SHF.L.U32 R0, R5, 0x1f, RZ ;  /* 0x0000001f05007819 */ /* 0x000fce00000006ff */
.L_x_116:
[----:B-1----:R1:W2:Y:S02]  /*6520*/  SYNCS.PHASECHK.TRANS64.TRYWAIT P0, [R3+URZ], R0 ;  /* 0x00000000030075a7 */ /* 0x0022a4000800017f */
[----:B--2---:R-:W-:Y:S05]  /*6530*/  @!P0 NANOSLEEP.SYNCS 0x989680 ;  /* 0x009896800000895d */ /* 0x004fea0003900000 */
[----:B------:R-:W2:Y:S02]  /*6540*/  @!P0 SYNCS.PHASECHK.TRANS64 P0, [R3+URZ], R0 ;  /* 0x00000000030085a7 */ /* 0x000ea4000800007f */
[----:B--2---:R-:W-:Y:S05]  /*6550*/  @!P0 BRA `(.L_x_116) ;  /* 0xfffffffc00f08947 */ /* 0x004fea000383ffff */
.L_x_113:
[----:B------:R-:W-:Y:S05]  /*6560*/  BSYNC B0 ;  /* 0x0000000000007941 */ /* 0x000fea0003800000 */
.L_x_112:
[----:B------:R-:W-:Y:S05]  /*6570*/  EXIT ;  /* 0x000000000000794d */ /* 0x000fea0003800000 */
.L_x_14:
[----:B0-----:R0:W1:Y:S02]  /*6580*/  SYNCS.PHASECHK.TRANS64.TRYWAIT P0, [R63+URZ+-0x8], R0 ;  /* 0xfffff8003f0075a7 */ /* 0x001064000800017f */
[----:B-1----:R-:W-:Y:S05]  /*6590*/  @!P0 NANOSLEEP.SYNCS 0x989680 ;  /* 0x009896800000895d */ /* 0x002fea0003900000 */
[----:B------:R-:W1:Y:S02]  /*65a0*/  @!P0 SYNCS.PHASECHK.TRANS64 P0, [R63+URZ+-0x8], R0 ;  /* 0xfffff8003f0085a7 */ /* 0x000e64000800007f */
[----:B-1----:R-:W-:Y:S05]  /*65b0*/  @!P0 BRA `(.L_x_14) ;  /* 0xfffffffc00f08947 */ /* 0x002fea000383ffff */
[----:B------:R-:W-:Y:S05]  /*65c0*/  BRA `(.L_x_117) ;  /* 0xffffffb000347947 */ /* 0x000fea000383ffff */
.L_x_19:
[----:B-1----:R1:W2:Y:S02]  /*65d0*/  SYNCS.PHASECHK.TRANS64.TRYWAIT P1, [R3+URZ], R0 ;  /* 0x00000000030075a7 */ /* 0x0022a4000802017f */
[----:B--2---:R-:W-:Y:S05]  /*65e0*/  @!P1 NANOSLEEP.SYNCS 0x989680 ;  /* 0x009896800000995d */ /* 0x004fea0003900000 */
[----:B------:R-:W2:Y:S02]  /*65f0*/  @!P1 SYNCS.PHASECHK.TRANS64 P1, [R3+URZ], R0 ;  /* 0x00000000030095a7 */ /* 0x000ea4000802007f */
[----:B--2---:R-:W-:Y:S05]  /*6600*/  @!P1 BRA `(.L_x_19) ;  /* 0xfffffffc00f09947 */ /* 0x004fea000383ffff */
[----:B------:R-:W-:Y:S05]  /*6610*/  BRA `(.L_x_18) ;  /* 0xffffffb000a47947 */ /* 0x000fea000383ffff */
.L_x_24:
[----:B-1----:R-:W-:-:S04]  /*6620*/  IMAD.U32 R4, RZ, RZ, UR4 ;  /* 0x00000004ff047e24 */ /* 0x002fc8000f8e00ff */
[----:B------:R1:W2:Y:S03]  /*6630*/  SYNCS.PHASECHK.TRANS64.TRYWAIT P1, [R4+URZ], R3 ;  /* 0x00000003040075a7 */ /* 0x0002a6000802017f */
[----:B--2---:R-:W-:Y:S05]  /*6640*/  @!P1 NANOSLEEP.SYNCS 0x989680 ;  /* 0x009896800000995d */ /* 0x004fea0003900000 */
[----:B------:R-:W2:Y:S02]  /*6650*/  @!P1 SYNCS.PHASECHK.TRANS64 P1, [R4+URZ], R3 ;  /* 0x00000003040095a7 */ /* 0x000ea4000802007f */
[----:B--2---:R-:W-:Y:S05]  /*6660*/  @!P1 BRA `(.L_x_24) ;  /* 0xfffffffc00ec9947 */ /* 0x004fea000383ffff */
[----:B------:R-:W-:Y:S05]  /*6670*/  BRA `(.L_x_23) ;  /* 0xffffffb800ac7947 */ /* 0x000fea000383ffff */
.L_x_30:
[----:B--2---:R2:W3:Y:S02]  /*6680*/  SYNCS.PHASECHK.TRANS64.TRYWAIT P0, [R63+URZ+0x8], R0 ;  /* 0x000008003f0075a7 */ /* 0x0044e4000800017f */
[----:B---3--:R-:W-:Y:S05]  /*6690*/  @!P0 NANOSLEEP.SYNCS 0x989680 ;  /* 0x009896800000895d */ /* 0x008fea0003900000 */
[----:B------:R-:W3:Y:S02]  /*66a0*/  @!P0 SYNCS.PHASECHK.TRANS64 P0, [R63+URZ+0x8], R0 ;  /* 0x000008003f0085a7 */ /* 0x000ee4000800007f */
[----:B---3--:R-:W-:Y:S05]  /*66b0*/  @!P0 BRA `(.L_x_30) ;  /* 0xfffffffc00f08947 */ /* 0x008fea000383ffff */
[----:B------:R-:W-:Y:S05]  /*66c0*/  BRA `(.L_x_118) ;  /* 0xffffffc400047947 */ /* 0x000fea000383ffff */
.L_x_99:
[----:B------:R-:W-:Y:S01]  /*66d0*/  BSSY B1, `(.L_x_119) ;  /* 0x0000006000017945 */ /* 0x000fe20003800000 */
[----:B------:R-:W-:-:S07]  /*66e0*/  IMAD.MOV.U32 R15, RZ, RZ, -0x1 ;  /* 0xffffffffff0f7424 */ /* 0x000fce00078e00ff */
[----:B------:R-:W-:Y:S05]  /*66f0*/  WARPSYNC.COLLECTIVE R15, `(.L_x_120) ;  /* 0x000000000f0c7348 */ /* 0x000fea0003c00000 */
[----:B------:R-:W-:Y:S02]  /*6700*/  ELECT P6, UR62, PT ;  /* 0x00000000003e782f */ /* 0x000fe400038c0000 */
[----:B------:R-:W-:Y:S01]  /*6710*/  MOV R14, UR62 ;  /* 0x0000003e000e7c02 */ /* 0x000fe20008000f00 */
[----:B------:R-:W-:Y:S10]  /*6720*/  ENDCOLLECTIVE ;  /* 0x000000000000791b */ /* 0x000ff40003800000 */
.L_x_120:
[----:B------:R-:W-:Y:S05]  /*6730*/  BSYNC B1 ;  /* 0x0000000000017941 */ /* 0x000fea0003800000 */
.L_x_119:
[----:B------:R-:W-:Y:S05]  /*6740*/  BRA `(.L_x_121) ;  /* 0xffffffec00d07947 */ /* 0x000fea000383ffff */
.L_x_102:
[----:B-1----:R1:W2:Y:S02]  /*6750*/  SYNCS.PHASECHK.TRANS64.TRYWAIT P1, [R7+URZ+0x10], R4 ;  /* 0x00001004070075a7 */ /* 0x0022a4000802017f */
[----:B--2---:R-:W-:Y:S05]  /*6760*/  @!P1 NANOSLEEP.SYNCS 0x989680 ;  /* 0x009896800000995d */ /* 0x004fea0003900000 */
[----:B------:R-:W2:Y:S02]  /*6770*/  @!P1 SYNCS.PHASECHK.TRANS64 P1, [R7+URZ+0x10], R4 ;  /* 0x00001004070095a7 */ /* 0x000ea4000802007f */
[----:B--2---:R-:W-:Y:S05]  /*6780*/  @!P1 BRA `(.L_x_102) ;  /* 0xfffffffc00f09947 */ /* 0x004fea000383ffff */
[----:B------:R-:W-:Y:S05]  /*6790*/  BRA `(.L_x_122) ;  /* 0xfffffff000047947 */ /* 0x000fea000383ffff */
.L_x_111:
[----:B------:R-:W-:Y:S01]  /*67a0*/  BSSY B0, `(.L_x_123) ;  /* 0x0000006000007945 */ /* 0x000fe20003800000 */
[----:B------:R-:W-:-:S07]  /*67b0*/  IMAD.MOV.U32 R15, RZ, RZ, -0x1 ;  /* 0xffffffffff0f7424 */ /* 0x000fce00078e00ff */
[----:B------:R-:W-:Y:S05]  /*67c0*/  WARPSYNC.COLLECTIVE R15, `(.L_x_124) ;  /* 0x000000000f0c7348 */ /* 0x000fea0003c00000 */
[----:B------:R-:W-:Y:S02]  /*67d0*/  ELECT P6, UR62, PT ;  /* 0x00000000003e782f */ /* 0x000fe400038c0000 */
[----:B------:R-:W-:Y:S01]  /*67e0*/  MOV R14, UR62 ;  /* 0x0000003e000e7c02 */ /* 0x000fe20008000f00 */
[----:B------:R-:W-:Y:S10]  /*67f0*/  ENDCOLLECTIVE ;  /* 0x000000000000791b */ /* 0x000ff40003800000 */
.L_x_124:
[----:B------:R-:W-:Y:S05]  /*6800*/  BSYNC B0 ;  /* 0x0000000000007941 */ /* 0x000fea0003800000 */
.L_x_123:
[----:B------:R-:W-:Y:S05]  /*6810*/  BRA `(.L_x_125) ;  /* 0xfffffff800e87947 */ /* 0x000fea000383ffff */
.L_x_115:
[----:B0-----:R0:W1:Y:S02]  /*6820*/  SYNCS.PHASECHK.TRANS64.TRYWAIT P0, [R7+URZ], R2 ;  /* 0x00000002070075a7 */ /* 0x001064000800017f */
[----:B-1----:R-:W-:Y:S05]  /*6830*/  @!P0 NANOSLEEP.SYNCS 0x989680 ;  /* 0x009896800000895d */ /* 0x002fea0003900000 */
[----:B------:R-:W1:Y:S02]  /*6840*/  @!P0 SYNCS.PHASECHK.TRANS64 P0, [R7+URZ], R2 ;  /* 0x00000002070085a7 */ /* 0x000e64000800007f */
[----:B-1----:R-:W-:Y:S05]  /*6850*/  @!P0 BRA `(.L_x_115) ;  /* 0xfffffffc00f08947 */ /* 0x002fea000383ffff */
[----:B------:R-:W-:Y:S05]  /*6860*/  BRA `(.L_x_126) ;  /* 0xfffffffc00247947 */ /* 0x000fea000383ffff */
.L_x_127:
[----:B------:R-:W-:-:S00]  /*6870*/  BRA `(.L_x_127) ;  /* 0xfffffffc00fc7947 */ /* 0x000fc0000383ffff */
[----:B------:R-:W-:-:S00]  /*6880*/  NOP ;  /* 0x0000000000007918 */ /* 0x000fc00000000000 */
[----:B------:R-:W-:-:S00]  /*6890*/  NOP ;  /* 0x0000000000007918 */ /* 0x000fc00000000000 */
[----:B------:R-:W-:-:S00]  /*68a0*/  NOP ;  /* 0x0000000000007918 */ /* 0x000fc00000000000 */
[----:B------:R-:W-:-:S00]  /*68b0*/  NOP ;  /* 0x0000000000007918 */ /* 0x000fc00000000000 */
[----:B------:R-:W-:-:S00]  /*68c0*/  NOP ;  /* 0x0000000000007918 */ /* 0x000fc00000000000 */
[----:B------:R-:W-:-:S00]  /*68d0*/  NOP ;  /* 0x0000000000007918 */ /* 0x000fc00000000000 */
[----:B------:R-:W-:-:S00]  /*68e0*/  NOP ;  /* 0x0000000000007918 */ /* 0x000fc00000000000 */
[----:B------:R-:W-:-:S00]  /*68f0*/  NOP ;  /* 0x0000000000007918 */ /* 0x000fc00000000000 */
.L_x_128:


//--------------------- .nv.global.init           --------------------------
	.section	.nv.global.init,"aw",@progbits
.nv.global.init:
	.type		$str$22,@object
	.size		$str$22,($str$23 - $str$22)
$str$22:
        /*0000*/ 	.byte	0x6b, 0x5f, 0x74, 0x69, 0x6c, 0x65, 0x5f, 0x63, 0x6f, 0x75, 0x6e, 0x74, 0x20, 0x3e, 0x3d, 0x20
        /*0010*/ 	.byte	0x31, 0x00
	.type		$str$23,@object
	.size		$str$23,(__unnamed_1 - $str$23)
$str$23:
        /*0012*/ 	.byte	0x2f, 0x74, 0x6d, 0x70, 0x2f, 0x63, 0x75, 0x74, 0x6c, 0x61, 0x73, 0x73, 0x5f, 0x73, 0x77, 0x65
        /*0022*/ 	.byte	0x65, 0x70, 0x5f, 0x73, 0x72, 0x63, 0x2f, 0x69, 0x6e, 0x63, 0x6c, 0x75, 0x64, 0x65, 0x2f, 0x63
        /*0032*/ 	.byte	0x75, 0x74, 0x6c, 0x61, 0x73, 0x73, 0x2f, 0x67, 0x65, 0x6d, 0x6d, 0x2f, 0x63, 0x6f, 0x6c, 0x6c
        /*0042*/ 	.byte	0x65, 0x63, 0x74, 0x69, 0x76, 0x65, 0x2f, 0x73, 0x6d, 0x39, 0x30, 0x5f, 0x6d, 0x6d, 0x61, 0x5f
        /*0052*/ 	.byte	0x74, 0x6d, 0x61, 0x5f, 0x67, 0x6d, 0x6d, 0x61, 0x5f, 0x73, 0x73, 0x5f, 0x77, 0x61, 0x72, 0x70
        /*0062*/ 	.byte	0x73, 0x70, 0x65, 0x63, 0x69, 0x61, 0x6c, 0x69, 0x7a, 0x65, 0x64, 0x2e, 0x68, 0x70, 0x70, 0x00
	.type		__unnamed_1,@object
	.size		__unnamed_1,(.L_0 - __unnamed_1)
__unnamed_1:
        /*0072*/ 	.byte	0x76, 0x6f, 0x69, 0x64, 0x20, 0x63, 0x75, 0x74, 0x6c, 0x61, 0x73, 0x73, 0x3a, 0x3a, 0x67, 0x65
        /* <DEDUP_REMOVED lines=176> */
        /*0b82*/ 	.byte	0x64, 0x65, 0x6e, 0x74, 0x69, 0x74, 0x79, 0x5d, 0x00
.L_0:


//--------------------- .nv.shared._ZN7cutlass13device_kernelINS_4gemm6kernel13GemmUniversalIN4cute5tupleIJiiiiEEENS1_10collective13CollectiveMmaINS1_34MainloopSm90TmaGmmaWarpSpecializedILi2ENS5_IJNS4_1CILi1EEESB_SB_EEENS1_32KernelTmaWarpSpecializedPingpongEEENS5_IJNSA_ILi64EEESF_NSA_ILi128EEEEEENS_10tfloat32_tENS5_IJlSB_lEEESI_SJ_NS4_8TiledMMAINS4_8MMA_AtomIJNS4_4SM904GMMA29MMA_64x64x8_F32TF32TF32_SS_TNILNSN_7ScaleInE1ELSP_1EEEEEENS4_6LayoutISC_NS5_IJNSA_ILi0EEEST_ST_EEEEENS5_IJNS4_10UnderscoreESW_SW_EEEEENS4_13SM90_TMA_LOADENS4_14ComposedLayoutINS4_7SwizzleILi3ELi4ELi3EEENS4_18smem_ptr_flag_bitsILi32EEENSS_INS5_IJNSA_ILi8EEENSA_ILi32EEEEEENS5_IJS16_SB_EEEEEEEvNS4_8identityESZ_S1A_vS1B_EENS_8epilogue10collective6detail29Sm90TmaWarpSpecializedAdapterINS1E_15DefaultEpilogueISI_SJ_SJ_NS1D_6thread17LinearCombinationISI_Li1EffLNS1I_9ScaleType4KindE0ELNS_15FloatRoundStyleE2ESI_EENS1_15EpilogueDefaultEEEEEvvEEEEvNT_6ParamsE --------------------------
	.section	.nv.shared._ZN7cutlass13device_kernelINS_4gemm6kernel13GemmUniversalIN4cute5tupleIJiiiiEEENS1_10collective13CollectiveMmaINS1_34MainloopSm90TmaGmmaWarpSpecializedILi2ENS5_IJNS4_1CILi1EEESB_SB_EEENS1_32KernelTmaWarpSpecializedPingpongEEENS5_IJNSA_ILi64EEESF_NSA_ILi128EEEEEENS_10tfloat32_tENS5_IJlSB_lEEESI_SJ_NS4_8TiledMMAINS4_8MMA_AtomIJNS4_4SM904GMMA29MMA_64x64x8_F32TF32TF32_SS_TNILNSN_7ScaleInE1ELSP_1EEEEEENS4_6LayoutISC_NS5_IJNSA_ILi0EEEST_ST_EEEEENS5_IJNS4_10UnderscoreESW_SW_EEEEENS4_13SM90_TMA_LOADENS4_14ComposedLayoutINS4_7SwizzleILi3ELi4ELi3EEENS4_18smem_ptr_flag_bitsILi32EEENSS_INS5_IJNSA_ILi8EEENSA_ILi32EEEEEENS5_IJS16_SB_EEEEEEEvNS4_8identityESZ_S1A_vS1B_EENS_8epilogue10collective6detail29Sm90TmaWarpSpecializedAdapterINS1E_15DefaultEpilogueISI_SJ_SJ_NS1D_6thread17LinearCombinationISI_Li1EffLNS1I_9ScaleType4KindE0ELNS_15FloatRoundStyleE2ESI_EENS1_15EpilogueDefaultEEEEEvvEEEEvNT_6ParamsE,"aw",@nobits
	.sectionflags	@""
	.align	16
	.zero		1024


//--------------------- .nv.shared.reserved.0     --------------------------
	.section	.nv.shared.reserved.0,"aw",@nobits
	.weak		__nv_reservedSMEM_offset_0_alias
	.size		__nv_reservedSMEM_offset_0_alias, 0, 0
	.other		__nv_reservedSMEM_offset_0_alias,@"STO_CUDA_RESERVED_SHARED STV_DEFAULT"
__nv_reservedSMEM_offset_0_alias:
	.zero		0


//--------------------- .nv.global                --------------------------
	.section	.nv.global,"aw",@nobits
.nv.global:
	.type		_ZN40_INTERNAL_a461ebce_4_k_cu_c4d0146a_190854cute1_E,@object
	.size		_ZN40_INTERNAL_a461ebce_4_k_cu_c4d0146a_190854cute1_E,(_ZN40_INTERNAL_a461ebce_4_k_cu_c4d0146a_190854cuda3std3__45__cpo6cbeginE - _ZN40_INTERNAL_a461ebce_4_k_cu_c4d0146a_190854cute1_E)
_ZN40_INTERNAL_a461ebce_4_k_cu_c4d0146a_190854cute1_E:
	.zero		1
	.type		_ZN40_INTERNAL_a461ebce_4_k_cu_c4d0146a_190854cuda3std3__45__cpo6cbeginE,@object
	.size		_ZN40_INTERNAL_a461ebce_4_k_cu_c4d0146a_190854cuda3std3__45__cpo6cbeginE,(_ZN40_INTERNAL_a461ebce_4_k_cu_c4d0146a_190854cuda3std3__48in_placeE - _ZN40_INTERNAL_a461ebce_4_k_cu_c4d0146a_190854cuda3std3__45__cpo6cbeginE)
_ZN40_INTERNAL_a461ebce_4_k_cu_c4d0146a_190854cuda3std3__45__cpo6cbeginE:
	.zero		1
	.type		_ZN40_INTERNAL_a461ebce_4_k_cu_c4d0146a_190854cuda3std3__48in_placeE,@object
	.size		_ZN40_INTERNAL_a461ebce_4_k_cu_c4d0146a_190854cuda3std3__48in_placeE,(_ZN40_INTERNAL_a461ebce_4_k_cu_c4d0146a_190854cuda3std6ranges3__45__cpo9iter_moveE - _ZN40_INTERNAL_a461ebce_4_k_cu_c4d0146a_190854cuda3std3__48in_placeE)
_ZN40_INTERNAL_a461ebce_4_k_cu_c4d0146a_190854cuda3std3__48in_placeE:
	.zero		1
	.type		_ZN40_INTERNAL_a461ebce_4_k_cu_c4d0146a_190854cuda3std6ranges3__45__cpo9iter_moveE,@object
	.size		_ZN40_INTERNAL_a461ebce_4_k_cu_c4d0146a_190854cuda3std6ranges3__45__cpo9iter_moveE,(_ZN40_INTERNAL_a461ebce_4_k_cu_c4d0146a_190854cuda3std3__45__cpo5beginE - _ZN40_INTERNAL_a461ebce_4_k_cu_c4d0146a_190854cuda3std6ranges3__45__cpo9iter_moveE)
_ZN40_INTERNAL_a461ebce_4_k_cu_c4d0146a_190854cuda3std6ranges3__45__cpo9iter_moveE:
	.zero		1
	.type		_ZN40_INTERNAL_a461ebce_4_k_cu_c4d0146a_190854cuda3std3__45__cpo5beginE,@object
	.size		_ZN40_INTERNAL_a461ebce_4_k_cu_c4d0146a_190854cuda3std3__45__cpo5beginE,(_ZN40_INTERNAL_a461ebce_4_k_cu_c4d0146a_190854cuda3std3__442_GLOBAL__N__a461ebce_4_k_cu_c4d0146a_190856ignoreE - _ZN40_INTERNAL_a461ebce_4_k_cu_c4d0146a_190854cuda3std3__45__cpo5beginE)
_ZN40_INTERNAL_a461ebce_4_k_cu_c4d0146a_190854cuda3std3__45__cpo5beginE:
	.zero		1
	.type		_ZN40_INTERNAL_a461ebce_4_k_cu_c4d0146a_190854cuda3std3__442_GLOBAL__N__a461ebce_4_k_cu_c4d0146a_190856ignoreE,@object
	.size		_ZN40_INTERNAL_a461ebce_4_k_cu_c4d0146a_190854cuda3std3__442_GLOBAL__N__a461ebce_4_k_cu_c4d0146a_190856ignoreE,(_ZN40_INTERNAL_a461ebce_4_k_cu_c4d0146a_190854cute7productE - _ZN40_INTERNAL_a461ebce_4_k_cu_c4d0146a_190854cuda3std3__442_GLOBAL__N__a461ebce_4_k_cu_c4d0146a_190856ignoreE)
_ZN40_INTERNAL_a461ebce_4_k_cu_c4d0146a_190854cuda3std3__442_GLOBAL__N__a461ebce_4_k_cu_c4d0146a_190856ignoreE:
	.zero		1
	.type		_ZN40_INTERNAL_a461ebce_4_k_cu_c4d0146a_190854cute7productE,@object
	.size		_ZN40_INTERNAL_a461ebce_4_k_cu_c4d0146a_190854cute7productE,(_ZN40_INTERNAL_a461ebce_4_k_cu_c4d0146a_190854cuda3std3__45__cpo3endE - _ZN40_INTERNAL_a461ebce_4_k_cu_c4d0146a_190854cute7productE)
_ZN40_INTERNAL_a461ebce_4_k_cu_c4d0146a_190854cute7productE:
	.zero		1
	.type		_ZN40_INTERNAL_a461ebce_4_k_cu_c4d0146a_190854cuda3std3__45__cpo3endE,@object
	.size		_ZN40_INTERNAL_a461ebce_4_k_cu_c4d0146a_190854cuda3std3__45__cpo3endE,(_ZN40_INTERNAL_a461ebce_4_k_cu_c4d0146a_190854cuda3std3__419piecewise_constructE - _ZN40_INTERNAL_a461ebce_4_k_cu_c4d0146a_190854cuda3std3__45__cpo3endE)
_ZN40_INTERNAL_a461ebce_4_k_cu_c4d0146a_190854cuda3std3__45__cpo3endE:
	.zero		1
	.type		_ZN40_INTERNAL_a461ebce_4_k_cu_c4d0146a_190854cuda3std3__419piecewise_constructE,@object
	.size		_ZN40_INTERNAL_a461ebce_4_k_cu_c4d0146a_190854cuda3std3__419piecewise_constructE,(_ZN40_INTERNAL_a461ebce_4_k_cu_c4d0146a_190854cuda3std3__45__cpo4cendE - _ZN40_INTERNAL_a461ebce_4_k_cu_c4d0146a_190854cuda3std3__419piecewise_constructE)
_ZN40_INTERNAL_a461ebce_4_k_cu_c4d0146a_190854cuda3std3__419piecewise_constructE:
	.zero		1
	.type		_ZN40_INTERNAL_a461ebce_4_k_cu_c4d0146a_190854cuda3std3__45__cpo4cendE,@object
	.size		_ZN40_INTERNAL_a461ebce_4_k_cu_c4d0146a_190854cuda3std3__45__cpo4cendE,(_ZN40_INTERNAL_a461ebce_4_k_cu_c4d0146a_190854cuda3std6ranges3__45__cpo4swapE - _ZN40_INTERNAL_a461ebce_4_k_cu_c4d0146a_190854cuda3std3__45__cpo4cendE)
_ZN40_INTERNAL_a461ebce_4_k_cu_c4d0146a_190854cuda3std3__45__cpo4cendE:
	.zero		1
	.type		_ZN40_INTERNAL_a461ebce_4_k_cu_c4d0146a_190854cuda3std6ranges3__45__cpo4swapE,@object
	.size		_ZN40_INTERNAL_a461ebce_4_k_cu_c4d0146a_190854cuda3std6ranges3__45__cpo4swapE,(.L_8 - _ZN40_INTERNAL_a461ebce_4_k_cu_c4d0146a_190854cuda3std6ranges3__45__cpo4swapE)
_ZN40_INTERNAL_a461ebce_4_k_cu_c4d0146a_190854cuda3std6ranges3__45__cpo4swapE:
	.zero		1
.L_8:


//--------------------- .nv.constant0._ZN7cutlass13device_kernelINS_4gemm6kernel13GemmUniversalIN4cute5tupleIJiiiiEEENS1_10collective13CollectiveMmaINS1_34MainloopSm90TmaGmmaWarpSpecializedILi2ENS5_IJNS4_1CILi1EEESB_SB_EEENS1_32KernelTmaWarpSpecializedPingpongEEENS5_IJNSA_ILi64EEESF_NSA_ILi128EEEEEENS_10tfloat32_tENS5_IJlSB_lEEESI_SJ_NS4_8TiledMMAINS4_8MMA_AtomIJNS4_4SM904GMMA29MMA_64x64x8_F32TF32TF32_SS_TNILNSN_7ScaleInE1ELSP_1EEEEEENS4_6LayoutISC_NS5_IJNSA_ILi0EEEST_ST_EEEEENS5_IJNS4_10UnderscoreESW_SW_EEEEENS4_13SM90_TMA_LOADENS4_14ComposedLayoutINS4_7SwizzleILi3ELi4ELi3EEENS4_18smem_ptr_flag_bitsILi32EEENSS_INS5_IJNSA_ILi8EEENSA_ILi32EEEEEENS5_IJS16_SB_EEEEEEEvNS4_8identityESZ_S1A_vS1B_EENS_8epilogue10collective6detail29Sm90TmaWarpSpecializedAdapterINS1E_15DefaultEpilogueISI_SJ_SJ_NS1D_6thread17LinearCombinationISI_Li1EffLNS1I_9ScaleType4KindE0ELNS_15FloatRoundStyleE2ESI_EENS1_15EpilogueDefaultEEEEEvvEEEEvNT_6ParamsE --------------------------
	.section	.nv.constant0._ZN7cutlass13device_kernelINS_4gemm6kernel13GemmUniversalIN4cute5tupleIJiiiiEEENS1_10collective13CollectiveMmaINS1_34MainloopSm90TmaGmmaWarpSpecializedILi2ENS5_IJNS4_1CILi1EEESB_SB_EEENS1_32KernelTmaWarpSpecializedPingpongEEENS5_IJNSA_ILi64EEESF_NSA_ILi128EEEEEENS_10tfloat32_tENS5_IJlSB_lEEESI_SJ_NS4_8TiledMMAINS4_8MMA_AtomIJNS4_4SM904GMMA29MMA_64x64x8_F32TF32TF32_SS_TNILNSN_7ScaleInE1ELSP_1EEEEEENS4_6LayoutISC_NS5_IJNSA_ILi0EEEST_ST_EEEEENS5_IJNS4_10UnderscoreESW_SW_EEEEENS4_13SM90_TMA_LOADENS4_14ComposedLayoutINS4_7SwizzleILi3ELi4ELi3EEENS4_18smem_ptr_flag_bitsILi32EEENSS_INS5_IJNSA_ILi8EEENSA_ILi32EEEEEENS5_IJS16_SB_EEEEEEEvNS4_8identityESZ_S1A_vS1B_EENS_8epilogue10collective6detail29Sm90TmaWarpSpecializedAdapterINS1E_15DefaultEpilogueISI_SJ_SJ_NS1D_6thread17LinearCombinationISI_Li1EffLNS1I_9ScaleType4KindE0ELNS_15FloatRoundStyleE2ESI_EENS1_15EpilogueDefaultEEEEEvvEEEEvNT_6ParamsE,"a",@progbits
	.sectionflags	@""
	.align	4
.nv.constant0._ZN7cutlass13device_kernelINS_4gemm6kernel13GemmUniversalIN4cute5tupleIJiiiiEEENS1_10collective13CollectiveMmaINS1_34MainloopSm90TmaGmmaWarpSpecializedILi2ENS5_IJNS4_1CILi1EEESB_SB_EEENS1_32KernelTmaWarpSpecializedPingpongEEENS5_IJNSA_ILi64EEESF_NSA_ILi128EEEEEENS_10tfloat32_tENS5_IJlSB_lEEESI_SJ_NS4_8TiledMMAINS4_8MMA_AtomIJNS4_4SM904GMMA29MMA_64x64x8_F32TF32TF32_SS_TNILNSN_7ScaleInE1ELSP_1EEEEEENS4_6LayoutISC_NS5_IJNSA_ILi0EEEST_ST_EEEEENS5_IJNS4_10UnderscoreESW_SW_EEEEENS4_13SM90_TMA_LOADENS4_14ComposedLayoutINS4_7SwizzleILi3ELi4ELi3EEENS4_18smem_ptr_flag_bitsILi32EEENSS_INS5_IJNSA_ILi8EEENSA_ILi32EEEEEENS5_IJS16_SB_EEEEEEEvNS4_8identityESZ_S1A_vS1B_EENS_8epilogue10collective6detail29Sm90TmaWarpSpecializedAdapterINS1E_15DefaultEpilogueISI_SJ_SJ_NS1D_6thread17LinearCombinationISI_Li1EffLNS1I_9ScaleType4KindE0ELNS_15FloatRoundStyleE2ESI_EENS1_15EpilogueDefaultEEEEEvvEEEEvNT_6ParamsE:
	.zero		1664


//--------------------- SYMBOLS --------------------------

	.type		.nv.reservedSmem.offset0,@object
	.size		.nv.reservedSmem.offset0,0x4
	.type		__assertfail,@function
